	.target	sm_90a

	.elftype	@"ET_EXEC"


//--------------------- .note.nv.tkinfo           --------------------------
	.section	.note.nv.tkinfo,"",@"SHT_NOTE"
	.sectionflags	@"SHF_NOTE_NV_TKINFO"
	.tkinfo
        /*0018*/ 	.word	0x00000002
        /*0030*/ 	.string	""
        /*0030*/ 	.string	"ptxas"
        /*0030*/ 	.string	"Cuda compilation tools, release 13.0, V13.0.88"
        /*0030*/ 	.string	"Build cuda_13.0.r13.0/compiler.36424714_0"
        /*0030*/ 	.string	"-arch sm_90a -m 64 "



//--------------------- .note.nv.cuinfo           --------------------------
	.section	.note.nv.cuinfo,"",@"SHT_NOTE"
	.sectionflags	@"SHF_NOTE_NV_CUINFO"
        /*0018*/ 	.short	0x0002
        /*001a*/ 	.short	0x005a
        /*001c*/ 	.short	0x0082
	.zero		2


//--------------------- .nv.info                  --------------------------
	.section	.nv.info,"",@"SHT_CUDA_INFO"
	.align	4


	//----- nvinfo : EIATTR_REGCOUNT
	.align		4
        /*0000*/ 	.byte	0x04, 0x2f
        /*0002*/ 	.short	(.L_15 - .L_14)
	.align		4
.L_14:
        /*0004*/ 	.word	index@(_ZN7cutlass13device_kernelINS_4gemm6kernel13GemmUniversalIN4cute5tupleIJiiiiEEENS1_10collective13CollectiveMmaINS1_34MainloopSm90TmaGmmaWarpSpecializedILi2ENS5_IJNS4_1CILi1EEENSA_ILi4EEESB_EEENS1_35KernelTmaWarpSpecializedCooperativeEEENS5_IJNSA_ILi128EEESG_NSA_ILi64EEEEEENS_6half_tENS5_IJlSB_lEEESJ_NS5_IJSB_llEEENS4_8TiledMMAINS4_8MMA_AtomIJNS4_4SM904GMMA26MMA_64x128x16_F32F16F16_SSILNSP_5MajorE0ELSR_1ELNSP_7ScaleInE1ELSS_1EEEEEENS4_6LayoutINS5_IJNSA_ILi2EEESB_SB_EEENS5_IJSB_NSA_ILi0EEESY_EEEEENS5_IJNS4_10UnderscoreES11_S11_EEEEENS4_23SM90_TMA_LOAD_MULTICASTENS4_14ComposedLayoutINS4_7SwizzleILi3ELi4ELi3EEENS4_18smem_ptr_flag_bitsILi16EEENSV_INS5_IJNSA_ILi8EEESH_EEENS5_IJSH_SB_EEEEEEEvNS4_8identityENS4_13SM90_TMA_LOADENS15_IS17_S19_NSV_INS5_IJSH_S1A_EEENS5_IJSB_SH_EEEEEEEvS1F_EENS_8epilogue10collective6detail29Sm90TmaWarpSpecializedAdapterINS1N_15DefaultEpilogueISJ_SK_SK_NS1M_6thread17LinearCombinationISJ_Li1EffLNS1R_9ScaleType4KindE0ELNS_15FloatRoundStyleE2ESJ_EENS1_15EpilogueDefaultEEEEEvvEEEEvNT_6ParamsE)
        /*0008*/ 	.word	0x000000a8


	//----- nvinfo : EIATTR_FRAME_SIZE
	.align		4
.L_15:
        /*000c*/ 	.byte	0x04, 0x11
        /*000e*/ 	.short	(.L_17 - .L_16)
	.align		4
.L_16:
        /*0010*/ 	.word	index@(_ZN7cutlass13device_kernelINS_4gemm6kernel13GemmUniversalIN4cute5tupleIJiiiiEEENS1_10collective13CollectiveMmaINS1_34MainloopSm90TmaGmmaWarpSpecializedILi2ENS5_IJNS4_1CILi1EEENSA_ILi4EEESB_EEENS1_35KernelTmaWarpSpecializedCooperativeEEENS5_IJNSA_ILi128EEESG_NSA_ILi64EEEEEENS_6half_tENS5_IJlSB_lEEESJ_NS5_IJSB_llEEENS4_8TiledMMAINS4_8MMA_AtomIJNS4_4SM904GMMA26MMA_64x128x16_F32F16F16_SSILNSP_5MajorE0ELSR_1ELNSP_7ScaleInE1ELSS_1EEEEEENS4_6LayoutINS5_IJNSA_ILi2EEESB_SB_EEENS5_IJSB_NSA_ILi0EEESY_EEEEENS5_IJNS4_10UnderscoreES11_S11_EEEEENS4_23SM90_TMA_LOAD_MULTICASTENS4_14ComposedLayoutINS4_7SwizzleILi3ELi4ELi3EEENS4_18smem_ptr_flag_bitsILi16EEENSV_INS5_IJNSA_ILi8EEESH_EEENS5_IJSH_SB_EEEEEEEvNS4_8identityENS4_13SM90_TMA_LOADENS15_IS17_S19_NSV_INS5_IJSH_S1A_EEENS5_IJSB_SH_EEEEEEEvS1F_EENS_8epilogue10collective6detail29Sm90TmaWarpSpecializedAdapterINS1N_15DefaultEpilogueISJ_SK_SK_NS1M_6thread17LinearCombinationISJ_Li1EffLNS1R_9ScaleType4KindE0ELNS_15FloatRoundStyleE2ESJ_EENS1_15EpilogueDefaultEEEEEvvEEEEvNT_6ParamsE)
        /*0014*/ 	.word	0x00000000


	//----- nvinfo : EIATTR_MIN_STACK_SIZE
	.align		4
.L_17:
        /*0018*/ 	.byte	0x04, 0x12
        /*001a*/ 	.short	(.L_19 - .L_18)
	.align		4
.L_18:
        /*001c*/ 	.word	index@(_ZN7cutlass13device_kernelINS_4gemm6kernel13GemmUniversalIN4cute5tupleIJiiiiEEENS1_10collective13CollectiveMmaINS1_34MainloopSm90TmaGmmaWarpSpecializedILi2ENS5_IJNS4_1CILi1EEENSA_ILi4EEESB_EEENS1_35KernelTmaWarpSpecializedCooperativeEEENS5_IJNSA_ILi128EEESG_NSA_ILi64EEEEEENS_6half_tENS5_IJlSB_lEEESJ_NS5_IJSB_llEEENS4_8TiledMMAINS4_8MMA_AtomIJNS4_4SM904GMMA26MMA_64x128x16_F32F16F16_SSILNSP_5MajorE0ELSR_1ELNSP_7ScaleInE1ELSS_1EEEEEENS4_6LayoutINS5_IJNSA_ILi2EEESB_SB_EEENS5_IJSB_NSA_ILi0EEESY_EEEEENS5_IJNS4_10UnderscoreES11_S11_EEEEENS4_23SM90_TMA_LOAD_MULTICASTENS4_14ComposedLayoutINS4_7SwizzleILi3ELi4ELi3EEENS4_18smem_ptr_flag_bitsILi16EEENSV_INS5_IJNSA_ILi8EEESH_EEENS5_IJSH_SB_EEEEEEEvNS4_8identityENS4_13SM90_TMA_LOADENS15_IS17_S19_NSV_INS5_IJSH_S1A_EEENS5_IJSB_SH_EEEEEEEvS1F_EENS_8epilogue10collective6detail29Sm90TmaWarpSpecializedAdapterINS1N_15DefaultEpilogueISJ_SK_SK_NS1M_6thread17LinearCombinationISJ_Li1EffLNS1R_9ScaleType4KindE0ELNS_15FloatRoundStyleE2ESJ_EENS1_15EpilogueDefaultEEEEEvvEEEEvNT_6ParamsE)
        /*0020*/ 	.word	0x00000000
.L_19:


//--------------------- .nv.compat                --------------------------
	.section	.nv.compat,"",@"SHT_CUDA_COMPAT_INFO"
	.align	4
        /*0000*/ 	.byte	0x02, 0x09, 0x01, 0x00, 0x02, 0x02, 0x04, 0x00, 0x02, 0x05, 0x05, 0x00, 0x03, 0x07, 0x01, 0x01
        /*0010*/ 	.byte	0x02, 0x03, 0x01, 0x00, 0x02, 0x06, 0x01, 0x00, 0x04, 0x0b, 0x08, 0x00, 0x00, 0x00, 0x00, 0x00
        /*0020*/ 	.byte	0x00, 0x00, 0x00, 0x00


//--------------------- .nv.info._ZN7cutlass13device_kernelINS_4gemm6kernel13GemmUniversalIN4cute5tupleIJiiiiEEENS1_10collective13CollectiveMmaINS1_34MainloopSm90TmaGmmaWarpSpecializedILi2ENS5_IJNS4_1CILi1EEENSA_ILi4EEESB_EEENS1_35KernelTmaWarpSpecializedCooperativeEEENS5_IJNSA_ILi128EEESG_NSA_ILi64EEEEEENS_6half_tENS5_IJlSB_lEEESJ_NS5_IJSB_llEEENS4_8TiledMMAINS4_8MMA_AtomIJNS4_4SM904GMMA26MMA_64x128x16_F32F16F16_SSILNSP_5MajorE0ELSR_1ELNSP_7ScaleInE1ELSS_1EEEEEENS4_6LayoutINS5_IJNSA_ILi2EEESB_SB_EEENS5_IJSB_NSA_ILi0EEESY_EEEEENS5_IJNS4_10UnderscoreES11_S11_EEEEENS4_23SM90_TMA_LOAD_MULTICASTENS4_14ComposedLayoutINS4_7SwizzleILi3ELi4ELi3EEENS4_18smem_ptr_flag_bitsILi16EEENSV_INS5_IJNSA_ILi8EEESH_EEENS5_IJSH_SB_EEEEEEEvNS4_8identityENS4_13SM90_TMA_LOADENS15_IS17_S19_NSV_INS5_IJSH_S1A_EEENS5_IJSB_SH_EEEEEEEvS1F_EENS_8epilogue10collective6detail29Sm90TmaWarpSpecializedAdapterINS1N_15DefaultEpilogueISJ_SK_SK_NS1M_6thread17LinearCombinationISJ_Li1EffLNS1R_9ScaleType4KindE0ELNS_15FloatRoundStyleE2ESJ_EENS1_15EpilogueDefaultEEEEEvvEEEEvNT_6ParamsE --------------------------
	.section	.nv.info._ZN7cutlass13device_kernelINS_4gemm6kernel13GemmUniversalIN4cute5tupleIJiiiiEEENS1_10collective13CollectiveMmaINS1_34MainloopSm90TmaGmmaWarpSpecializedILi2ENS5_IJNS4_1CILi1EEENSA_ILi4EEESB_EEENS1_35KernelTmaWarpSpecializedCooperativeEEENS5_IJNSA_ILi128EEESG_NSA_ILi64EEEEEENS_6half_tENS5_IJlSB_lEEESJ_NS5_IJSB_llEEENS4_8TiledMMAINS4_8MMA_AtomIJNS4_4SM904GMMA26MMA_64x128x16_F32F16F16_SSILNSP_5MajorE0ELSR_1ELNSP_7ScaleInE1ELSS_1EEEEEENS4_6LayoutINS5_IJNSA_ILi2EEESB_SB_EEENS5_IJSB_NSA_ILi0EEESY_EEEEENS5_IJNS4_10UnderscoreES11_S11_EEEEENS4_23SM90_TMA_LOAD_MULTICASTENS4_14ComposedLayoutINS4_7SwizzleILi3ELi4ELi3EEENS4_18smem_ptr_flag_bitsILi16EEENSV_INS5_IJNSA_ILi8EEESH_EEENS5_IJSH_SB_EEEEEEEvNS4_8identityENS4_13SM90_TMA_LOADENS15_IS17_S19_NSV_INS5_IJSH_S1A_EEENS5_IJSB_SH_EEEEEEEvS1F_EENS_8epilogue10collective6detail29Sm90TmaWarpSpecializedAdapterINS1N_15DefaultEpilogueISJ_SK_SK_NS1M_6thread17LinearCombinationISJ_Li1EffLNS1R_9ScaleType4KindE0ELNS_15FloatRoundStyleE2ESJ_EENS1_15EpilogueDefaultEEEEEvvEEEEvNT_6ParamsE,"",@"SHT_CUDA_INFO"
	.sectionflags	@""
	.align	4


	//----- nvinfo : EIATTR_CUDA_API_VERSION
	.align		4
        /*0000*/ 	.byte	0x04, 0x37
        /*0002*/ 	.short	(.L_21 - .L_20)
.L_20:
        /*0004*/ 	.word	0x00000082


	//----- nvinfo : EIATTR_KPARAM_INFO
	.align		4
.L_21:
        /*0008*/ 	.byte	0x04, 0x17
        /*000a*/ 	.short	(.L_23 - .L_22)
.L_22:
        /*000c*/ 	.word	0x00000000
        /*0010*/ 	.short	0x0000
        /*0012*/ 	.short	0x0070
        /*0014*/ 	.byte	0x00, 0xf0, 0x01, 0x10


	//----- nvinfo : EIATTR_SPARSE_MMA_MASK
	.align		4
.L_23:
        /*0018*/ 	.byte	0x03, 0x50
        /*001a*/ 	.short	0x0000


	//----- nvinfo : EIATTR_MAXREG_COUNT
	.align		4
        /*001c*/ 	.byte	0x03, 0x1b
        /*001e*/ 	.short	0x00a8


	//----- nvinfo : EIATTR_NUM_BARRIERS
	.align		4
        /*0020*/ 	.byte	0x02, 0x4c
        /*0022*/ 	.byte	0x01
	.zero		1


	//----- nvinfo : EIATTR_EXTERNS
	.align		4
        /*0024*/ 	.byte	0x04, 0x0f
        /*0026*/ 	.short	(.L_25 - .L_24)


	//   ....[0]....
	.align		4
.L_24:
        /*0028*/ 	.word	index@(__assertfail)


	//----- nvinfo : EIATTR_MERCURY_ISA_VERSION
	.align		4
.L_25:
        /*002c*/ 	.byte	0x03, 0x5f
        /*002e*/ 	.short	0x0101


	//----- nvinfo : EIATTR_INT_WARP_WIDE_INSTR_OFFSETS
	.align		4
        /*0030*/ 	.byte	0x04, 0x31
        /*0032*/ 	.short	(.L_27 - .L_26)


	//   ....[0]....
.L_26:
        /*0034*/ 	.word	0x000003f0


	//   ....[1]....
        /*0038*/ 	.word	0x00000410


	//   ....[2]....
        /*003c*/ 	.word	0x000005e0


	//   ....[3]....
        /*0040*/ 	.word	0x00001e50


	//----- nvinfo : EIATTR_COOP_GROUP_MASK_REGIDS
	.align		4
.L_27:
        /*0044*/ 	.byte	0x04, 0x29
        /*0046*/ 	.short	(.L_29 - .L_28)


	//   ....[0]....
.L_28:
        /*0048*/ 	.word	0xffffffff


	//   ....[1]....
        /*004c*/ 	.word	0xffffffff


	//   ....[2]....
        /*0050*/ 	.word	0xffffffff


	//   ....[3]....
        /*0054*/ 	.word	0xffffffff


	//   ....[4]....
        /*0058*/ 	.word	0xffffffff


	//   ....[5]....
        /*005c*/ 	.word	0xffffffff


	//----- nvinfo : EIATTR_COOP_GROUP_INSTR_OFFSETS
	.align		4
.L_29:
        /*0060*/ 	.byte	0x04, 0x28
        /*0062*/ 	.short	(.L_31 - .L_30)


	//   ....[0]....
.L_30:
        /*0064*/ 	.word	0x00000060


	//   ....[1]....
        /*0068*/ 	.word	0x00000070


	//   ....[2]....
        /*006c*/ 	.word	0x00000130


	//   ....[3]....
        /*0070*/ 	.word	0x00000290


	//   ....[4]....
        /*0074*/ 	.word	0x00000750


	//   ....[5]....
        /*0078*/ 	.word	0x000013d0


	//----- nvinfo : EIATTR_REG_RECONFIG
	.align		4
.L_31:
        /*007c*/ 	.byte	0x01, 0x54
	.zero		2


	//----- nvinfo : EIATTR_SYSCALL_OFFSETS
	.align		4
        /*0080*/ 	.byte	0x04, 0x46
        /*0082*/ 	.short	(.L_33 - .L_32)


	//   ....[0]....
.L_32:
        /*0084*/ 	.word	0x000015c0


	//----- nvinfo : EIATTR_MBARRIER_INSTR_OFFSETS
	.align		4
.L_33:
        /*0088*/ 	.byte	0x04, 0x39
        /*008a*/ 	.short	(.L_35 - .L_34)


	//   ....[0]....
.L_34:
        /*008c*/ 	.word	0x00000230
        /*0090*/ 	.word	0x000000ff
        /*0094*/ 	.word	0x00000000
        /*0098*/ 	.short	0x0100
        /*009a*/ 	.byte	0x08
	.zero		1


	//   ....[1]....
        /*009c*/ 	.word	0x00000240
        /*00a0*/ 	.word	0x000000ff
        /*00a4*/ 	.word	0x00000010
        /*00a8*/ 	.short	0x0100
        /*00aa*/ 	.byte	0x08
	.zero		1


	//   ....[2]....
        /*00ac*/ 	.word	0x00000250
        /*00b0*/ 	.word	0x000000ff
        /*00b4*/ 	.word	0x00000008
        /*00b8*/ 	.short	0x0100
        /*00ba*/ 	.byte	0x08
	.zero		1


	//   ....[3]....
        /*00bc*/ 	.word	0x00000260
        /*00c0*/ 	.word	0x000000ff
        /*00c4*/ 	.word	0x00000018
        /*00c8*/ 	.short	0x0100
        /*00ca*/ 	.byte	0x08
	.zero		1


	//   ....[4]....
        /*00cc*/ 	.word	0x00000680
        /*00d0*/ 	.word	0x000000ff
        /*00d4*/ 	.word	0x00000030
        /*00d8*/ 	.short	0x0100
        /*00da*/ 	.byte	0x06
	.zero		1


	//   ....[5]....
        /*00dc*/ 	.word	0x00000700
        /*00e0*/ 	.word	0x000000ff
        /*00e4*/ 	.word	0x00000038
        /*00e8*/ 	.short	0x0100
        /*00ea*/ 	.byte	0x06
	.zero		1


	//   ....[6]....
        /*00ec*/ 	.word	0x00001680
        /*00f0*/ 	.word	0x00000003
        /*00f4*/ 	.word	0x00000000
        /*00f8*/ 	.short	0x010a
        /*00fa*/ 	.byte	0x3f
	.zero		1


	//   ....[7]....
        /*00fc*/ 	.word	0x000016e0
        /*0100*/ 	.word	0x00000003
        /*0104*/ 	.word	0x00000000
        /*0108*/ 	.short	0x010a
        /*010a*/ 	.byte	0x3f
	.zero		1


	//   ....[8]....
        /*010c*/ 	.word	0x00001a60
        /*0110*/ 	.word	0x00000005
        /*0114*/ 	.word	0x00000000
        /*0118*/ 	.short	0x010a
        /*011a*/ 	.byte	0x3f
	.zero		1


	//   ....[9]....
        /*011c*/ 	.word	0x00001aa0
        /*0120*/ 	.word	0x00000005
        /*0124*/ 	.word	0x00000000
        /*0128*/ 	.short	0x010a
        /*012a*/ 	.byte	0x3f
	.zero		1


	//   ....[10]....
        /*012c*/ 	.word	0x00001d00
        /*0130*/ 	.word	0x00000004
        /*0134*/ 	.word	0x00000000
        /*0138*/ 	.short	0x0101
        /*013a*/ 	.byte	0x3f
	.zero		1


	//   ....[11]....
        /*013c*/ 	.word	0x00001ec0
        /*0140*/ 	.word	0x00000000
        /*0144*/ 	.word	0x00000000
        /*0148*/ 	.short	0x0101
        /*014a*/ 	.byte	0x3f
	.zero		1


	//   ....[12]....
        /*014c*/ 	.word	0x00006f90
        /*0150*/ 	.word	0x00000014
        /*0154*/ 	.word	0x00000010
        /*0158*/ 	.short	0x010a
        /*015a*/ 	.byte	0x3f
	.zero		1


	//   ....[13]....
        /*015c*/ 	.word	0x000073b0
        /*0160*/ 	.word	0x00000006
        /*0164*/ 	.word	0x00000038
        /*0168*/ 	.short	0x0101
        /*016a*/ 	.byte	0x3f
	.zero		1


	//   ....[14]....
        /*016c*/ 	.word	0x00007ad0
        /*0170*/ 	.word	0x00000007
        /*0174*/ 	.word	0x00000000
        /*0178*/ 	.short	0x010a
        /*017a*/ 	.byte	0x3f
	.zero		1


	//   ....[15]....
        /*017c*/ 	.word	0x00007b50
        /*0180*/ 	.word	0x00000005
        /*0184*/ 	.word	0x00000000
        /*0188*/ 	.short	0x010a
        /*018a*/ 	.byte	0x3f
	.zero		1


	//   ....[16]....
        /*018c*/ 	.word	0x00007bb0
        /*0190*/ 	.word	0x00000003
        /*0194*/ 	.word	0x00000000
        /*0198*/ 	.short	0x010a
        /*019a*/ 	.byte	0x3f
	.zero		1


	//   ....[17]....
        /*019c*/ 	.word	0x00007c00
        /*01a0*/ 	.word	0x00000005
        /*01a4*/ 	.word	0x00000000
        /*01a8*/ 	.short	0x010a
        /*01aa*/ 	.byte	0x3f
	.zero		1


	//   ....[18]....
        /*01ac*/ 	.word	0x00007cd0
        /*01b0*/ 	.word	0x00000014
        /*01b4*/ 	.word	0x00000010
        /*01b8*/ 	.short	0x010a
        /*01ba*/ 	.byte	0x3f
	.zero		1


	//   ....[19]....
        /*01bc*/ 	.word	0x00007da0
        /*01c0*/ 	.word	0x00000007
        /*01c4*/ 	.word	0x00000000
        /*01c8*/ 	.short	0x010a
        /*01ca*/ 	.byte	0x3f
	.zero		1


	//----- nvinfo : EIATTR_NUM_MBARRIERS
	.align		4
.L_35:
        /*01cc*/ 	.byte	0x03, 0x38
        /*01ce*/ 	.short	0x0006


	//----- nvinfo : EIATTR_EXIT_INSTR_OFFSETS
	.align		4
        /*01d0*/ 	.byte	0x04, 0x1c
        /*01d2*/ 	.short	(.L_37 - .L_36)


	//   ....[0]....
.L_36:
        /*01d4*/ 	.word	0x00000920


	//   ....[1]....
        /*01d8*/ 	.word	0x00001130


	//   ....[2]....
        /*01dc*/ 	.word	0x00006700


	//   ....[3]....
        /*01e0*/ 	.word	0x00006c60


	//   ....[4]....
        /*01e4*/ 	.word	0x00007ba0


	//----- nvinfo : EIATTR_MAX_THREADS
	.align		4
.L_37:
        /*01e8*/ 	.byte	0x04, 0x05
        /*01ea*/ 	.short	(.L_39 - .L_38)
.L_38:
        /*01ec*/ 	.word	0x00000180
        /*01f0*/ 	.word	0x00000001
        /*01f4*/ 	.word	0x00000001


	//----- nvinfo : EIATTR_CRS_STACK_SIZE
	.align		4
.L_39:
        /*01f8*/ 	.byte	0x04, 0x1e
        /*01fa*/ 	.short	(.L_41 - .L_40)
.L_40:
        /*01fc*/ 	.word	0x00000000


	//----- nvinfo : EIATTR_CBANK_PARAM_SIZE
	.align		4
.L_41:
        /*0200*/ 	.byte	0x03, 0x19
        /*0202*/ 	.short	0x0470


	//----- nvinfo : EIATTR_PARAM_CBANK
	.align		4
        /*0204*/ 	.byte	0x04, 0x0a
        /*0206*/ 	.short	(.L_43 - .L_42)
	.align		4
.L_42:
        /*0208*/ 	.word	index@(.nv.constant0._ZN7cutlass13device_kernelINS_4gemm6kernel13GemmUniversalIN4cute5tupleIJiiiiEEENS1_10collective13CollectiveMmaINS1_34MainloopSm90TmaGmmaWarpSpecializedILi2ENS5_IJNS4_1CILi1EEENSA_ILi4EEESB_EEENS1_35KernelTmaWarpSpecializedCooperativeEEENS5_IJNSA_ILi128EEESG_NSA_ILi64EEEEEENS_6half_tENS5_IJlSB_lEEESJ_NS5_IJSB_llEEENS4_8TiledMMAINS4_8MMA_AtomIJNS4_4SM904GMMA26MMA_64x128x16_F32F16F16_SSILNSP_5MajorE0ELSR_1ELNSP_7ScaleInE1ELSS_1EEEEEENS4_6LayoutINS5_IJNSA_ILi2EEESB_SB_EEENS5_IJSB_NSA_ILi0EEESY_EEEEENS5_IJNS4_10UnderscoreES11_S11_EEEEENS4_23SM90_TMA_LOAD_MULTICASTENS4_14ComposedLayoutINS4_7SwizzleILi3ELi4ELi3EEENS4_18smem_ptr_flag_bitsILi16EEENSV_INS5_IJNSA_ILi8EEESH_EEENS5_IJSH_SB_EEEEEEEvNS4_8identityENS4_13SM90_TMA_LOADENS15_IS17_S19_NSV_INS5_IJSH_S1A_EEENS5_IJSB_SH_EEEEEEEvS1F_EENS_8epilogue10collective6detail29Sm90TmaWarpSpecializedAdapterINS1N_15DefaultEpilogueISJ_SK_SK_NS1M_6thread17LinearCombinationISJ_Li1EffLNS1R_9ScaleType4KindE0ELNS_15FloatRoundStyleE2ESJ_EENS1_15EpilogueDefaultEEEEEvvEEEEvNT_6ParamsE)
        /*020c*/ 	.short	0x0210
        /*020e*/ 	.short	0x0470


	//----- nvinfo : EIATTR_SW_WAR
	.align		4
.L_43:
        /*0210*/ 	.byte	0x04, 0x36
        /*0212*/ 	.short	(.L_45 - .L_44)
.L_44:
        /*0214*/ 	.word	0x00000008
.L_45:


//--------------------- .nv.callgraph             --------------------------
	.section	.nv.callgraph,"",@"SHT_CUDA_CALLGRAPH"
	.align	4
	.sectionentsize	8
	.align		4
        /*0000*/ 	.word	0x00000000
	.align		4
        /*0004*/ 	.word	0xffffffff
	.align		4
        /*0008*/ 	.word	index@(_ZN7cutlass13device_kernelINS_4gemm6kernel13GemmUniversalIN4cute5tupleIJiiiiEEENS1_10collective13CollectiveMmaINS1_34MainloopSm90TmaGmmaWarpSpecializedILi2ENS5_IJNS4_1CILi1EEENSA_ILi4EEESB_EEENS1_35KernelTmaWarpSpecializedCooperativeEEENS5_IJNSA_ILi128EEESG_NSA_ILi64EEEEEENS_6half_tENS5_IJlSB_lEEESJ_NS5_IJSB_llEEENS4_8TiledMMAINS4_8MMA_AtomIJNS4_4SM904GMMA26MMA_64x128x16_F32F16F16_SSILNSP_5MajorE0ELSR_1ELNSP_7ScaleInE1ELSS_1EEEEEENS4_6LayoutINS5_IJNSA_ILi2EEESB_SB_EEENS5_IJSB_NSA_ILi0EEESY_EEEEENS5_IJNS4_10UnderscoreES11_S11_EEEEENS4_23SM90_TMA_LOAD_MULTICASTENS4_14ComposedLayoutINS4_7SwizzleILi3ELi4ELi3EEENS4_18smem_ptr_flag_bitsILi16EEENSV_INS5_IJNSA_ILi8EEESH_EEENS5_IJSH_SB_EEEEEEEvNS4_8identityENS4_13SM90_TMA_LOADENS15_IS17_S19_NSV_INS5_IJSH_S1A_EEENS5_IJSB_SH_EEEEEEEvS1F_EENS_8epilogue10collective6detail29Sm90TmaWarpSpecializedAdapterINS1N_15DefaultEpilogueISJ_SK_SK_NS1M_6thread17LinearCombinationISJ_Li1EffLNS1R_9ScaleType4KindE0ELNS_15FloatRoundStyleE2ESJ_EENS1_15EpilogueDefaultEEEEEvvEEEEvNT_6ParamsE)
	.align		4
        /*000c*/ 	.word	index@(__assertfail)
	.align		4
        /*0010*/ 	.word	0x00000000
	.align		4
        /*0014*/ 	.word	0xfffffffe
	.align		4
        /*0018*/ 	.word	0x00000000
	.align		4
        /*001c*/ 	.word	0xfffffffd
	.align		4
        /*0020*/ 	.word	0x00000000
	.align		4
        /*0024*/ 	.word	0xfffffffc


//--------------------- .nv.constant4             --------------------------
	.section	.nv.constant4,"a",@progbits
	.align	8
	.align		8
.nv.constant4:
        /*0000*/ 	.dword	__assertfail
	.align		8
        /*0008*/ 	.dword	__unnamed_1
	.align		8
        /*0010*/ 	.dword	_ZN40_INTERNAL_62a38769_4_k_cu_84d2bdd0_233294cuda3std3__45__cpo5beginE
	.align		8
        /*0018*/ 	.dword	_ZN40_INTERNAL_62a38769_4_k_cu_84d2bdd0_233294cuda3std3__45__cpo3endE
	.align		8
        /*0020*/ 	.dword	_ZN40_INTERNAL_62a38769_4_k_cu_84d2bdd0_233294cuda3std3__45__cpo6cbeginE
	.align		8
        /*0028*/ 	.dword	_ZN40_INTERNAL_62a38769_4_k_cu_84d2bdd0_233294cuda3std3__45__cpo4cendE
	.align		8
        /*0030*/ 	.dword	_ZN40_INTERNAL_62a38769_4_k_cu_84d2bdd0_233294cuda3std3__442_GLOBAL__N__62a38769_4_k_cu_84d2bdd0_233296ignoreE
	.align		8
        /*0038*/ 	.dword	_ZN40_INTERNAL_62a38769_4_k_cu_84d2bdd0_233294cuda3std3__419piecewise_constructE
	.align		8
        /*0040*/ 	.dword	_ZN40_INTERNAL_62a38769_4_k_cu_84d2bdd0_233294cuda3std3__48in_placeE
	.align		8
        /*0048*/ 	.dword	_ZN40_INTERNAL_62a38769_4_k_cu_84d2bdd0_233294cuda3std6ranges3__45__cpo4swapE
	.align		8
        /*0050*/ 	.dword	_ZN40_INTERNAL_62a38769_4_k_cu_84d2bdd0_233294cuda3std6ranges3__45__cpo9iter_moveE
	.align		8
        /*0058*/ 	.dword	_ZN40_INTERNAL_62a38769_4_k_cu_84d2bdd0_233294cute7productE
	.align		8
        /*0060*/ 	.dword	_ZN40_INTERNAL_62a38769_4_k_cu_84d2bdd0_233294cute1_E
	.align		8
        /*0068*/ 	.dword	$str$22
	.align		8
        /*0070*/ 	.dword	$str$23


//--------------------- .text._ZN7cutlass13device_kernelINS_4gemm6kernel13GemmUniversalIN4cute5tupleIJiiiiEEENS1_10collective13CollectiveMmaINS1_34MainloopSm90TmaGmmaWarpSpecializedILi2ENS5_IJNS4_1CILi1EEENSA_ILi4EEESB_EEENS1_35KernelTmaWarpSpecializedCooperativeEEENS5_IJNSA_ILi128EEESG_NSA_ILi64EEEEEENS_6half_tENS5_IJlSB_lEEESJ_NS5_IJSB_llEEENS4_8TiledMMAINS4_8MMA_AtomIJNS4_4SM904GMMA26MMA_64x128x16_F32F16F16_SSILNSP_5MajorE0ELSR_1ELNSP_7ScaleInE1ELSS_1EEEEEENS4_6LayoutINS5_IJNSA_ILi2EEESB_SB_EEENS5_IJSB_NSA_ILi0EEESY_EEEEENS5_IJNS4_10UnderscoreES11_S11_EEEEENS4_23SM90_TMA_LOAD_MULTICASTENS4_14ComposedLayoutINS4_7SwizzleILi3ELi4ELi3EEENS4_18smem_ptr_flag_bitsILi16EEENSV_INS5_IJNSA_ILi8EEESH_EEENS5_IJSH_SB_EEEEEEEvNS4_8identityENS4_13SM90_TMA_LOADENS15_IS17_S19_NSV_INS5_IJSH_S1A_EEENS5_IJSB_SH_EEEEEEEvS1F_EENS_8epilogue10collective6detail29Sm90TmaWarpSpecializedAdapterINS1N_15DefaultEpilogueISJ_SK_SK_NS1M_6thread17LinearCombinationISJ_Li1EffLNS1R_9ScaleType4KindE0ELNS_15FloatRoundStyleE2ESJ_EENS1_15EpilogueDefaultEEEEEvvEEEEvNT_6ParamsE --------------------------
	.section	.text._ZN7cutlass13device_kernelINS_4gemm6kernel13GemmUniversalIN4cute5tupleIJiiiiEEENS1_10collective13CollectiveMmaINS1_34MainloopSm90TmaGmmaWarpSpecializedILi2ENS5_IJNS4_1CILi1EEENSA_ILi4EEESB_EEENS1_35KernelTmaWarpSpecializedCooperativeEEENS5_IJNSA_ILi128EEESG_NSA_ILi64EEEEEENS_6half_tENS5_IJlSB_lEEESJ_NS5_IJSB_llEEENS4_8TiledMMAINS4_8MMA_AtomIJNS4_4SM904GMMA26MMA_64x128x16_F32F16F16_SSILNSP_5MajorE0ELSR_1ELNSP_7ScaleInE1ELSS_1EEEEEENS4_6LayoutINS5_IJNSA_ILi2EEESB_SB_EEENS5_IJSB_NSA_ILi0EEESY_EEEEENS5_IJNS4_10UnderscoreES11_S11_EEEEENS4_23SM90_TMA_LOAD_MULTICASTENS4_14ComposedLayoutINS4_7SwizzleILi3ELi4ELi3EEENS4_18smem_ptr_flag_bitsILi16EEENSV_INS5_IJNSA_ILi8EEESH_EEENS5_IJSH_SB_EEEEEEEvNS4_8identityENS4_13SM90_TMA_LOADENS15_IS17_S19_NSV_INS5_IJSH_S1A_EEENS5_IJSB_SH_EEEEEEEvS1F_EENS_8epilogue10collective6detail29Sm90TmaWarpSpecializedAdapterINS1N_15DefaultEpilogueISJ_SK_SK_NS1M_6thread17LinearCombinationISJ_Li1EffLNS1R_9ScaleType4KindE0ELNS_15FloatRoundStyleE2ESJ_EENS1_15EpilogueDefaultEEEEEvvEEEEvNT_6ParamsE,"ax",@progbits
	.align	128
.text._ZN7cutlass13device_kernelINS_4gemm6kernel13GemmUniversalIN4cute5tupleIJiiiiEEENS1_10collective13CollectiveMmaINS1_34MainloopSm90TmaGmmaWarpSpecializedILi2ENS5_IJNS4_1CILi1EEENSA_ILi4EEESB_EEENS1_35KernelTmaWarpSpecializedCooperativeEEENS5_IJNSA_ILi128EEESG_NSA_ILi64EEEEEENS_6half_tENS5_IJlSB_lEEESJ_NS5_IJSB_llEEENS4_8TiledMMAINS4_8MMA_AtomIJNS4_4SM904GMMA26MMA_64x128x16_F32F16F16_SSILNSP_5MajorE0ELSR_1ELNSP_7ScaleInE1ELSS_1EEEEEENS4_6LayoutINS5_IJNSA_ILi2EEESB_SB_EEENS5_IJSB_NSA_ILi0EEESY_EEEEENS5_IJNS4_10UnderscoreES11_S11_EEEEENS4_23SM90_TMA_LOAD_MULTICASTENS4_14ComposedLayoutINS4_7SwizzleILi3ELi4ELi3EEENS4_18smem_ptr_flag_bitsILi16EEENSV_INS5_IJNSA_ILi8EEESH_EEENS5_IJSH_SB_EEEEEEEvNS4_8identityENS4_13SM90_TMA_LOADENS15_IS17_S19_NSV_INS5_IJSH_S1A_EEENS5_IJSB_SH_EEEEEEEvS1F_EENS_8epilogue10collective6detail29Sm90TmaWarpSpecializedAdapterINS1N_15DefaultEpilogueISJ_SK_SK_NS1M_6thread17LinearCombinationISJ_Li1EffLNS1R_9ScaleType4KindE0ELNS_15FloatRoundStyleE2ESJ_EENS1_15EpilogueDefaultEEEEEvvEEEEvNT_6ParamsE:
        .type           _ZN7cutlass13device_kernelINS_4gemm6kernel13GemmUniversalIN4cute5tupleIJiiiiEEENS1_10collective13CollectiveMmaINS1_34MainloopSm90TmaGmmaWarpSpecializedILi2ENS5_IJNS4_1CILi1EEENSA_ILi4EEESB_EEENS1_35KernelTmaWarpSpecializedCooperativeEEENS5_IJNSA_ILi128EEESG_NSA_ILi64EEEEEENS_6half_tENS5_IJlSB_lEEESJ_NS5_IJSB_llEEENS4_8TiledMMAINS4_8MMA_AtomIJNS4_4SM904GMMA26MMA_64x128x16_F32F16F16_SSILNSP_5MajorE0ELSR_1ELNSP_7ScaleInE1ELSS_1EEEEEENS4_6LayoutINS5_IJNSA_ILi2EEESB_SB_EEENS5_IJSB_NSA_ILi0EEESY_EEEEENS5_IJNS4_10UnderscoreES11_S11_EEEEENS4_23SM90_TMA_LOAD_MULTICASTENS4_14ComposedLayoutINS4_7SwizzleILi3ELi4ELi3EEENS4_18smem_ptr_flag_bitsILi16EEENSV_INS5_IJNSA_ILi8EEESH_EEENS5_IJSH_SB_EEEEEEEvNS4_8identityENS4_13SM90_TMA_LOADENS15_IS17_S19_NSV_INS5_IJSH_S1A_EEENS5_IJSB_SH_EEEEEEEvS1F_EENS_8epilogue10collective6detail29Sm90TmaWarpSpecializedAdapterINS1N_15DefaultEpilogueISJ_SK_SK_NS1M_6thread17LinearCombinationISJ_Li1EffLNS1R_9ScaleType4KindE0ELNS_15FloatRoundStyleE2ESJ_EENS1_15EpilogueDefaultEEEEEvvEEEEvNT_6ParamsE,@function
        .size           _ZN7cutlass13device_kernelINS_4gemm6kernel13GemmUniversalIN4cute5tupleIJiiiiEEENS1_10collective13CollectiveMmaINS1_34MainloopSm90TmaGmmaWarpSpecializedILi2ENS5_IJNS4_1CILi1EEENSA_ILi4EEESB_EEENS1_35KernelTmaWarpSpecializedCooperativeEEENS5_IJNSA_ILi128EEESG_NSA_ILi64EEEEEENS_6half_tENS5_IJlSB_lEEESJ_NS5_IJSB_llEEENS4_8TiledMMAINS4_8MMA_AtomIJNS4_4SM904GMMA26MMA_64x128x16_F32F16F16_SSILNSP_5MajorE0ELSR_1ELNSP_7ScaleInE1ELSS_1EEEEEENS4_6LayoutINS5_IJNSA_ILi2EEESB_SB_EEENS5_IJSB_NSA_ILi0EEESY_EEEEENS5_IJNS4_10UnderscoreES11_S11_EEEEENS4_23SM90_TMA_LOAD_MULTICASTENS4_14ComposedLayoutINS4_7SwizzleILi3ELi4ELi3EEENS4_18smem_ptr_flag_bitsILi16EEENSV_INS5_IJNSA_ILi8EEESH_EEENS5_IJSH_SB_EEEEEEEvNS4_8identityENS4_13SM90_TMA_LOADENS15_IS17_S19_NSV_INS5_IJSH_S1A_EEENS5_IJSB_SH_EEEEEEEvS1F_EENS_8epilogue10collective6detail29Sm90TmaWarpSpecializedAdapterINS1N_15DefaultEpilogueISJ_SK_SK_NS1M_6thread17LinearCombinationISJ_Li1EffLNS1R_9ScaleType4KindE0ELNS_15FloatRoundStyleE2ESJ_EENS1_15EpilogueDefaultEEEEEvvEEEEvNT_6ParamsE,(.L_x_193 - _ZN7cutlass13device_kernelINS_4gemm6kernel13GemmUniversalIN4cute5tupleIJiiiiEEENS1_10collective13CollectiveMmaINS1_34MainloopSm90TmaGmmaWarpSpecializedILi2ENS5_IJNS4_1CILi1EEENSA_ILi4EEESB_EEENS1_35KernelTmaWarpSpecializedCooperativeEEENS5_IJNSA_ILi128EEESG_NSA_ILi64EEEEEENS_6half_tENS5_IJlSB_lEEESJ_NS5_IJSB_llEEENS4_8TiledMMAINS4_8MMA_AtomIJNS4_4SM904GMMA26MMA_64x128x16_F32F16F16_SSILNSP_5MajorE0ELSR_1ELNSP_7ScaleInE1ELSS_1EEEEEENS4_6LayoutINS5_IJNSA_ILi2EEESB_SB_EEENS5_IJSB_NSA_ILi0EEESY_EEEEENS5_IJNS4_10UnderscoreES11_S11_EEEEENS4_23SM90_TMA_LOAD_MULTICASTENS4_14ComposedLayoutINS4_7SwizzleILi3ELi4ELi3EEENS4_18smem_ptr_flag_bitsILi16EEENSV_INS5_IJNSA_ILi8EEESH_EEENS5_IJSH_SB_EEEEEEEvNS4_8identityENS4_13SM90_TMA_LOADENS15_IS17_S19_NSV_INS5_IJSH_S1A_EEENS5_IJSB_SH_EEEEEEEvS1F_EENS_8epilogue10collective6detail29Sm90TmaWarpSpecializedAdapterINS1N_15DefaultEpilogueISJ_SK_SK_NS1M_6thread17LinearCombinationISJ_Li1EffLNS1R_9ScaleType4KindE0ELNS_15FloatRoundStyleE2ESJ_EENS1_15EpilogueDefaultEEEEEvvEEEEvNT_6ParamsE)
        .other          _ZN7cutlass13device_kernelINS_4gemm6kernel13GemmUniversalIN4cute5tupleIJiiiiEEENS1_10collective13CollectiveMmaINS1_34MainloopSm90TmaGmmaWarpSpecializedILi2ENS5_IJNS4_1CILi1EEENSA_ILi4EEESB_EEENS1_35KernelTmaWarpSpecializedCooperativeEEENS5_IJNSA_ILi128EEESG_NSA_ILi64EEEEEENS_6half_tENS5_IJlSB_lEEESJ_NS5_IJSB_llEEENS4_8TiledMMAINS4_8MMA_AtomIJNS4_4SM904GMMA26MMA_64x128x16_F32F16F16_SSILNSP_5MajorE0ELSR_1ELNSP_7ScaleInE1ELSS_1EEEEEENS4_6LayoutINS5_IJNSA_ILi2EEESB_SB_EEENS5_IJSB_NSA_ILi0EEESY_EEEEENS5_IJNS4_10UnderscoreES11_S11_EEEEENS4_23SM90_TMA_LOAD_MULTICASTENS4_14ComposedLayoutINS4_7SwizzleILi3ELi4ELi3EEENS4_18smem_ptr_flag_bitsILi16EEENSV_INS5_IJNSA_ILi8EEESH_EEENS5_IJSH_SB_EEEEEEEvNS4_8identityENS4_13SM90_TMA_LOADENS15_IS17_S19_NSV_INS5_IJSH_S1A_EEENS5_IJSB_SH_EEEEEEEvS1F_EENS_8epilogue10collective6detail29Sm90TmaWarpSpecializedAdapterINS1N_15DefaultEpilogueISJ_SK_SK_NS1M_6thread17LinearCombinationISJ_Li1EffLNS1R_9ScaleType4KindE0ELNS_15FloatRoundStyleE2ESJ_EENS1_15EpilogueDefaultEEEEEvvEEEEvNT_6ParamsE,@"STO_CUDA_ENTRY STV_DEFAULT"
_ZN7cutlass13device_kernelINS_4gemm6kernel13GemmUniversalIN4cute5tupleIJiiiiEEENS1_10collective13CollectiveMmaINS1_34MainloopSm90TmaGmmaWarpSpecializedILi2ENS5_IJNS4_1CILi1EEENSA_ILi4EEESB_EEENS1_35KernelTmaWarpSpecializedCooperativeEEENS5_IJNSA_ILi128EEESG_NSA_ILi64EEEEEENS_6half_tENS5_IJlSB_lEEESJ_NS5_IJSB_llEEENS4_8TiledMMAINS4_8MMA_AtomIJNS4_4SM904GMMA26MMA_64x128x16_F32F16F16_SSILNSP_5MajorE0ELSR_1ELNSP_7ScaleInE1ELSS_1EEEEEENS4_6LayoutINS5_IJNSA_ILi2EEESB_SB_EEENS5_IJSB_NSA_ILi0EEESY_EEEEENS5_IJNS4_10UnderscoreES11_S11_EEEEENS4_23SM90_TMA_LOAD_MULTICASTENS4_14ComposedLayoutINS4_7SwizzleILi3ELi4ELi3EEENS4_18smem_ptr_flag_bitsILi16EEENSV_INS5_IJNSA_ILi8EEESH_EEENS5_IJSH_SB_EEEEEEEvNS4_8identityENS4_13SM90_TMA_LOADENS15_IS17_S19_NSV_INS5_IJSH_S1A_EEENS5_IJSB_SH_EEEEEEEvS1F_EENS_8epilogue10collective6detail29Sm90TmaWarpSpecializedAdapterINS1N_15DefaultEpilogueISJ_SK_SK_NS1M_6thread17LinearCombinationISJ_Li1EffLNS1R_9ScaleType4KindE0ELNS_15FloatRoundStyleE2ESJ_EENS1_15EpilogueDefaultEEEEEvvEEEEvNT_6ParamsE:
[----:B------:R-:W0:Y:S01]  /*0000*/  LDC R1, c[0x0][0x28] ;  /* 0x00000a00ff017b82 */ /* 0x000e220000000800 */
[----:B------:R-:W1:Y:S01]  /*0010*/  S2R R94, SR_TID.X ;  /* 0x00000000005e7919 */ /* 0x000e620000002100 */
[----:B------:R-:W-:Y:S01]  /*0020*/  ELECT P0, URZ, PT ;  /* 0x00000000003f782f */ /* 0x000fe20003800000 */
[----:B------:R-:W-:Y:S01]  /*0030*/  BSSY B0, `(.L_x_0) ;  /* 0x000000f000007945 */ /* 0x000fe20003800000 */
[--C-:B-1----:R-:W-:Y:S02]  /*0040*/  SHF.R.U32.HI R0, RZ, 0x5, R94.reuse ;  /* 0x00000005ff007819 */ /* 0x102fe4000001165e */
[----:B------:R-:W-:-:S03]  /*0050*/  SHF.R.U32.HI R6, RZ, 0x7, R94 ;  /* 0x00000007ff067819 */ /* 0x000fc6000001165e */
[----:B------:R-:W1:Y:S04]  /*0060*/  SHFL.IDX PT, R3, R0, RZ, 0x1f ;  /* 0x00001fff00037589 */ /* 0x000e6800000e0000 */
[----:B------:R2:W3:Y:S01]  /*0070*/  SHFL.IDX PT, R2, R6, RZ, 0x1f ;  /* 0x00001fff06027589 */ /* 0x0004e200000e0000 */
[----:B-1----:R-:W-:-:S13]  /*0080*/  ISETP.NE.OR P0, PT, R3, RZ, !P0 ;  /* 0x000000ff0300720c */ /* 0x002fda0004705670 */
[----:B0-23--:R-:W-:Y:S05]  /*0090*/  @P0 BRA `(.L_x_1) ;  /* 0x0000000000200947 */ /* 0x00dfea0003800000 */
[----:B------:R-:W-:Y:S02]  /*00a0*/  ULDC.64 UR4, c[0x0][0x198] ;  /* 0x0000660000047ab9 */ /* 0x000fe40000000a00 */
[----:B------:R-:W-:Y:S02]  /*00b0*/  UIADD3 UR6, UP0, UR4, 0xf0, URZ ;  /* 0x000000f004067890 */ /* 0x000fe4000ff1e03f */
[----:B------:R-:W-:Y:S02]  /*00c0*/  UIADD3 UR4, UP1, UR4, 0x1f0, URZ ;  /* 0x000001f004047890 */ /* 0x000fe4000ff3e03f */
[----:B------:R-:W-:Y:S02]  /*00d0*/  UIADD3.X UR7, URZ, UR5, URZ, UP0, !UPT ;  /* 0x000000053f077290 */ /* 0x000fe400087fe43f */
[----:B------:R-:W-:-:S07]  /*00e0*/  UIADD3.X UR5, URZ, UR5, URZ, UP1, !UPT ;  /* 0x000000053f057290 */ /* 0x000fce0008ffe43f */
[----:B------:R0:W-:Y:S02]  /*00f0*/  UTMACCTL.PF [UR6] ;  /* 0x00000000060079b9 */ /* 0x0001e40008040000 */
[----:B------:R0:W-:Y:S02]  /*0100*/  UTMACCTL.PF [UR4] ;  /* 0x00000000040079b9 */ /* 0x0001e40008040000 */
[----:B0-----:R-:W-:Y:S01]  /*0110*/  NOP ;  /* 0x0000000000007918 */ /* 0x001fe20000000000 */
.L_x_1:
[----:B------:R-:W-:Y:S05]  /*0120*/  BSYNC B0 ;  /* 0x0000000000007941 */ /* 0x000fea0003800000 */
.L_x_0:
[----:B------:R-:W0:Y:S02]  /*0130*/  SHFL.IDX PT, R5, R0, RZ, 0x1f ;  /* 0x00001fff00057589 */ /* 0x000e2400000e0000 */
[----:B0-----:R-:W-:-:S13]  /*0140*/  ISETP.NE.AND P0, PT, R5, RZ, PT ;  /* 0x000000ff0500720c */ /* 0x001fda0003f05270 */
[----:B------:R-:W-:Y:S05]  /*0150*/  @P0 BRA `(.L_x_2) ;  /* 0x0000000000480947 */ /* 0x000fea0003800000 */
[----:B------:R-:W0:Y:S01]  /*0160*/  S2UR UR8, SR_CgaCtaId ;  /* 0x00000000000879c3 */ /* 0x000e220000008800 */
[----:B------:R-:W-:Y:S01]  /*0170*/  UMOV UR4, 0x400 ;  /* 0x0000040000047882 */ /* 0x000fe20000000000 */
[----:B------:R-:W-:Y:S01]  /*0180*/  UMOV UR5, 0x1 ;  /* 0x0000000100057882 */ /* 0x000fe20000000000 */
[----:B------:R-:W-:Y:S01]  /*0190*/  UMOV UR6, 0x8 ;  /* 0x0000000800067882 */ /* 0x000fe20000000000 */
[----:B------:R-:W-:Y:S01]  /*01a0*/  ELECT P0, URZ, PT ;  /* 0x00000000003f782f */ /* 0x000fe20003800000 */
[----:B------:R-:W-:-:S04]  /*01b0*/  UIADD3 UR6, -UR6, 0x100000, URZ ;  /* 0x0010000006067890 */ /* 0x000fc8000fffe13f */
[----:B------:R-:W-:Y:S02]  /*01c0*/  USHF.L.U32 UR7, UR6, 0xb, URZ ;  /* 0x0000000b06077899 */ /* 0x000fe4000800063f */
[----:B------:R-:W-:Y:S02]  /*01d0*/  USHF.L.U32 UR6, UR6, 0x1, URZ ;  /* 0x0000000106067899 */ /* 0x000fe4000800063f */
[----:B0-----:R-:W-:Y:S02]  /*01e0*/  ULEA UR8, UR8, UR4, 0x18 ;  /* 0x0000000408087291 */ /* 0x001fe4000f8ec03f */
[----:B------:R-:W-:-:S04]  /*01f0*/  UIADD3 UR4, -UR5, 0x100000, URZ ;  /* 0x0010000005047890 */ /* 0x000fc8000fffe13f */
[----:B------:R-:W-:Y:S02]  /*0200*/  USHF.L.U32 UR5, UR4, 0xb, URZ ;  /* 0x0000000b04057899 */ /* 0x000fe4000800063f */
[----:B------:R-:W-:Y:S01]  /*0210*/  USHF.L.U32 UR4, UR4, 0x1, URZ ;  /* 0x0000000104047899 */ /* 0x000fe2000800063f */
[----:B------:R-:W0:Y:S11]  /*0220*/  FENCE.VIEW.ASYNC.S ;  /* 0x00000000000073c6 */ /* 0x000e360000000000 */
[----:B0-----:R0:W1:Y:S01]  /*0230*/  SYNCS.EXCH.64 URZ, [UR8], UR4 ;  /* 0x00000004083f75b2 */ /* 0x0010620008000100 */
[----:B------:R0:W2:Y:S01]  /*0240*/  SYNCS.EXCH.64 URZ, [UR8+0x10], UR6 ;  /* 0x00001006083f75b2 */ /* 0x0000a20008000100 */
[----:B------:R0:W3:Y:S01]  /*0250*/  SYNCS.EXCH.64 URZ, [UR8+0x8], UR4 ;  /* 0x00000804083f75b2 */ /* 0x0000e20008000100 */
[----:B------:R0:W4:Y:S01]  /*0260*/  SYNCS.EXCH.64 URZ, [UR8+0x18], UR6 ;  /* 0x00001806083f75b2 */ /* 0x0001220008000100 */
[----:B------:R-:W-:Y:S01]  /*0270*/  NOP ;  /* 0x0000000000007918 */ /* 0x000fe20000000000 */
.L_x_2:
[----:B------:R-:W-:Y:S01]  /*0280*/  SHF.R.S32.HI R7, RZ, 0x1f, R94 ;  /* 0x0000001fff077819 */ /* 0x000fe2000001145e */
[----:B------:R-:W5:Y:S01]  /*0290*/  SHFL.IDX PT, R0, R0, RZ, 0x1f ;  /* 0x00001fff00007589 */ /* 0x000f6200000e0000 */
[----:B0-----:R-:W0:Y:S01]  /*02a0*/  S2UR UR8, SR_CTAID.X ;  /* 0x00000000000879c3 */ /* 0x001e220000002500 */
[----:B------:R-:W-:Y:S02]  /*02b0*/  ELECT P0, URZ, PT ;  /* 0x00000000003f782f */ /* 0x000fe40003800000 */
[----:B------:R-:W-:Y:S01]  /*02c0*/  LEA.HI R7, R7, R94, RZ, 0x7 ;  /* 0x0000005e07077211 */ /* 0x000fe200078f38ff */
[----:B------:R-:W1:Y:S01]  /*02d0*/  S2R R4, SR_CTAID.Y ;  /* 0x0000000000047919 */ /* 0x000e620000002600 */
[----:B------:R-:W-:Y:S01]  /*02e0*/  ULDC UR4, c[0x0][0x154] ;  /* 0x0000550000047ab9 */ /* 0x000fe20000000800 */
[----:B------:R-:W-:Y:S01]  /*02f0*/  NOP ;  /* 0x0000000000007918 */ /* 0x000fe20000000000 */
[----:B------:R-:W-:Y:S01]  /*0300*/  LOP3.LUT R7, R7, 0xffffff80, RZ, 0xc0, !PT ;  /* 0xffffff8007077812 */ /* 0x000fe200078ec0ff */
[----:B------:R-:W-:Y:S01]  /*0310*/  NOP ;  /* 0x0000000000007918 */ /* 0x000fe20000000000 */
[----:B------:R-:W2:Y:S03]  /*0320*/  LDC R14, c[0x0][0x140] ;  /* 0x00005000ff0e7b82 */ /* 0x000ea60000000800 */
[----:B------:R-:W-:-:S05]  /*0330*/  IMAD.IADD R7, R94, 0x1, -R7 ;  /* 0x000000015e077824 */ /* 0x000fca00078e0a07 */
[----:B------:R-:W-:Y:S01]  /*0340*/  SHF.R.S32.HI R8, RZ, 0x1f, R7 ;  /* 0x0000001fff087819 */ /* 0x000fe20000011407 */
[----:B------:R-:W3:Y:S01]  /*0350*/  LDC R12, c[0x0][0x144] ;  /* 0x00005100ff0c7b82 */ /* 0x000ee20000000800 */
[----:B------:R-:W-:Y:S02]  /*0360*/  LOP3.LUT P2, RZ, R7, 0x7, RZ, 0xc0, !PT ;  /* 0x0000000707ff7812 */ /* 0x000fe4000784c0ff */
[----:B------:R-:W-:Y:S02]  /*0370*/  LEA.HI R8, R8, R7, RZ, 0x3 ;  /* 0x0000000708087211 */ /* 0x000fe400078f18ff */
[----:B-----5:R-:W-:Y:S02]  /*0380*/  ISETP.NE.OR P0, PT, R0, RZ, !P0 ;  /* 0x000000ff0000720c */ /* 0x020fe40004705670 */
[--C-:B------:R-:W-:Y:S02]  /*0390*/  SHF.R.S32.HI R0, RZ, 0x3, R8.reuse ;  /* 0x00000003ff007819 */ /* 0x100fe40000011408 */
[----:B------:R-:W-:-:S02]  /*03a0*/  SHF.R.S32.HI R9, RZ, 0x1f, R8 ;  /* 0x0000001fff097819 */ /* 0x000fc40000011408 */
[----:B------:R-:W-:Y:S02]  /*03b0*/  SHF.R.S32.HI R8, RZ, 0x1f, R5 ;  /* 0x0000001fff087819 */ /* 0x000fe40000011405 */
[----:B------:R-:W-:Y:S02]  /*03c0*/  LEA.HI R9, R9, R0, RZ, 0x2 ;  /* 0x0000000009097211 */ /* 0x000fe400078f10ff */
[----:B------:R-:W-:Y:S02]  /*03d0*/  LEA.HI R8, R8, R5, RZ, 0x2 ;  /* 0x0000000508087211 */ /* 0x000fe400078f10ff */
[----:B-1----:R-:W-:Y:S01]  /*03e0*/  I2FP.F32.U32 R11, R4 ;  /* 0x00000004000b7245 */ /* 0x002fe20000201000 */
[----:B------:R-:W-:Y:S01]  /*03f0*/  VOTEU.ALL UP0, P0 ;  /* 0x00000000003f7886 */ /* 0x000fe20000000000 */
[----:B------:R-:W-:Y:S01]  /*0400*/  LOP3.LUT R10, R8, 0x3ffffffc, RZ, 0xc0, !PT ;  /* 0x3ffffffc080a7812 */ /* 0x000fe200078ec0ff */
[----:B------:R-:W-:Y:S01]  /*0410*/  VOTEU.ALL UP1, P0 ;  /* 0x00000000003f7886 */ /* 0x000fe20000020000 */
[----:B------:R-:W-:Y:S01]  /*0420*/  LOP3.LUT R9, R9, 0xfffffffc, RZ, 0xc0, !PT ;  /* 0xfffffffc09097812 */ /* 0x000fe200078ec0ff */
[----:B------:R-:W-:Y:S01]  /*0430*/  FMUL R13, R11, UR4 ;  /* 0x000000040b0d7c20 */ /* 0x000fe20008400000 */
[----:B------:R-:W1:Y:S01]  /*0440*/  @!UP0 S2UR UR7, SR_CgaCtaId ;  /* 0x00000000000789c3 */ /* 0x000e620000008800 */
[----:B------:R-:W-:Y:S01]  /*0450*/  IMAD.IADD R11, R5, 0x1, -R10 ;  /* 0x00000001050b7824 */ /* 0x000fe200078e0a0a */
[----:B0-----:R-:W-:Y:S01]  /*0460*/  I2FP.F32.U32 R10, UR8 ;  /* 0x00000008000a7c45 */ /* 0x001fe20008201000 */
[----:B------:R-:W-:Y:S01]  /*0470*/  IMAD.IADD R8, R0, 0x1, -R9 ;  /* 0x0000000100087824 */ /* 0x000fe200078e0a09 */
[----:B------:R-:W-:Y:S01]  /*0480*/  ULDC UR4, c[0x0][0x150] ;  /* 0x0000540000047ab9 */ /* 0x000fe20000000800 */
[----:B------:R-:W0:Y:S01]  /*0490*/  F2I.U32.TRUNC.NTZ R13, R13 ;  /* 0x0000000d000d7305 */ /* 0x000e22000020f000 */
[----:B------:R-:W-:Y:S01]  /*04a0*/  SHF.R.S32.HI R0, RZ, 0x1f, R3 ;  /* 0x0000001fff007819 */ /* 0x000fe20000011403 */
[----:B------:R-:W-:Y:S01]  /*04b0*/  FMUL R10, R10, UR4 ;  /* 0x000000040a0a7c20 */ /* 0x000fe20008400000 */
[----:B------:R-:W5:Y:S01]  /*04c0*/  LDC R9, c[0x0][0x148] ;  /* 0x00005200ff097b82 */ /* 0x000f620000000800 */
[----:B------:R-:W-:Y:S01]  /*04d0*/  IMAD R8, R11, 0x4, R8 ;  /* 0x000000040b087824 */ /* 0x000fe200078e0208 */
[----:B------:R-:W-:Y:S01]  /*04e0*/  LEA.HI R0, R0, R3, RZ, 0x2 ;  /* 0x0000000300007211 */ /* 0x000fe200078f10ff */
[----:B------:R-:W-:Y:S01]  /*04f0*/  UMOV UR4, 0x20 ;  /* 0x0000002000047882 */ /* 0x000fe20000000000 */
[----:B------:R-:W-:Y:S01]  /*0500*/  @!UP0 UMOV UR6, 0x400 ;  /* 0x0000040000068882 */ /* 0x000fe20000000000 */
[----:B------:R-:W4:Y:S01]  /*0510*/  F2I.U32.TRUNC.NTZ R10, R10 ;  /* 0x0000000a000a7305 */ /* 0x000f22000020f000 */
[----:B------:R-:W-:Y:S01]  /*0520*/  LOP3.LUT R0, R0, 0xfffffffc, RZ, 0xc0, !PT ;  /* 0xfffffffc00007812 */ /* 0x000fe200078ec0ff */
[----:B------:R-:W-:Y:S01]  /*0530*/  IMAD.SHL.U32 R19, R8, 0x4, RZ ;  /* 0x0000000408137824 */ /* 0x000fe200078e00ff */
[----:B------:R-:W-:-:S04]  /*0540*/  @!UP0 UIADD3 UR4, -UR4, 0x100000, URZ ;  /* 0x0010000004048890 */ /* 0x000fc8000fffe13f */
[----:B------:R-:W-:Y:S02]  /*0550*/  @!UP0 USHF.L.U32 UR5, UR4, 0xb, URZ ;  /* 0x0000000b04058899 */ /* 0x000fe4000800063f */
[----:B------:R-:W-:Y:S01]  /*0560*/  @!UP0 USHF.L.U32 UR4, UR4, 0x1, URZ ;  /* 0x0000000104048899 */ /* 0x000fe2000800063f */
[----:B--2---:R-:W-:Y:S01]  /*0570*/  ISETP.EQ.U32.AND P3, PT, R14, 0x1, PT ;  /* 0x000000010e00780c */ /* 0x004fe20003f62070 */
[----:B------:R-:W-:Y:S01]  /*0580*/  IMAD.IADD R3, R3, 0x1, -R0 ;  /* 0x0000000103037824 */ /* 0x000fe200078e0a00 */
[----:B------:R-:W-:Y:S01]  /*0590*/  LOP3.LUT R19, R8, 0xc, R19, 0x78, !PT ;  /* 0x0000000c08137812 */ /* 0x000fe200078e7813 */
[----:B0-----:R-:W-:Y:S02]  /*05a0*/  IMAD.MOV R22, RZ, RZ, -R13 ;  /* 0x000000ffff167224 */ /* 0x001fe400078e0a0d */
[----:B------:R-:W-:Y:S01]  /*05b0*/  VIADD R8, R2, 0xffffffff ;  /* 0xffffffff02087836 */ /* 0x000fe20000000000 */
[----:B-1----:R-:W-:Y:S01]  /*05c0*/  @!UP0 ULEA UR6, UR7, UR6, 0x18 ;  /* 0x0000000607068291 */ /* 0x002fe2000f8ec03f */
[----:B------:R-:W-:Y:S01]  /*05d0*/  ISETP.NE.AND P1, PT, R3, 0x3, PT ;  /* 0x000000030300780c */ /* 0x000fe20003f25270 */
[----:B------:R-:W-:Y:S01]  /*05e0*/  VOTEU.ALL UP0, P0 ;  /* 0x00000000003f7886 */ /* 0x000fe20000000000 */
[----:B------:R-:W-:Y:S01]  /*05f0*/  ISETP.LT.U32.AND P0, PT, R19, 0x4, !P2 ;  /* 0x000000041300780c */ /* 0x000fe20005701070 */
[----:B----4-:R-:W-:Y:S01]  /*0600*/  IMAD.MOV R7, RZ, RZ, -R10 ;  /* 0x000000ffff077224 */ /* 0x010fe200078e0a0a */
[----:B------:R-:W-:-:S02]  /*0610*/  ISETP.EQ.OR P1, PT, R3, RZ, !P1 ;  /* 0x000000ff0300720c */ /* 0x000fc40004f22670 */
[----:B------:R-:W-:Y:S01]  /*0620*/  ISETP.GE.U32.AND P5, PT, R8, 0x2, PT ;  /* 0x000000020800780c */ /* 0x000fe20003fa6070 */
[----:B-----5:R-:W-:Y:S01]  /*0630*/  IMAD R0, R9, R22, R4 ;  /* 0x0000001609007224 */ /* 0x020fe200078e0204 */
[----:B------:R-:W-:Y:S01]  /*0640*/  ISETP.EQ.AND P1, PT, R2, RZ, P1 ;  /* 0x000000ff0200720c */ /* 0x000fe20000f22270 */
[----:B---3--:R-:W-:Y:S01]  /*0650*/  IMAD R7, R12, R7, UR8 ;  /* 0x000000080c077e24 */ /* 0x008fe2000f8e0207 */
[----:B------:R-:W-:Y:S01]  /*0660*/  ISETP.NE.AND P2, PT, R2, RZ, PT ;  /* 0x000000ff0200720c */ /* 0x000fe20003f45270 */
[----:B------:R-:W0:Y:S02]  /*0670*/  FENCE.VIEW.ASYNC.S ;  /* 0x00000000000073c6 */ /* 0x000e240000000000 */
[----:B0-----:R0:W1:Y:S01]  /*0680*/  @!UP0 SYNCS.EXCH.64 URZ, [UR6+0x30], UR4 ;  /* 0x00003004063f85b2 */ /* 0x0010620008000100 */
[----:B------:R-:W-:Y:S02]  /*0690*/  ISETP.NE.AND P4, PT, R0, R19, PT ;  /* 0x000000130000720c */ /* 0x000fe40003f85270 */
[----:B------:R-:W-:-:S02]  /*06a0*/  SEL R18, RZ, 0x1, !P1 ;  /* 0x00000001ff127807 */ /* 0x000fc40004800000 */
[----:B------:R-:W-:Y:S02]  /*06b0*/  ISETP.EQ.OR P4, PT, R7, RZ, !P4 ;  /* 0x000000ff0700720c */ /* 0x000fe40006782670 */
[----:B------:R-:W-:Y:S02]  /*06c0*/  LOP3.LUT R0, R94, 0x7f, RZ, 0xc0, !PT ;  /* 0x0000007f5e007812 */ /* 0x000fe400078ec0ff */
[----:B------:R-:W-:Y:S02]  /*06d0*/  PLOP3.LUT P0, PT, P0, P4, PT, 0x80, 0x0 ;  /* 0x000000000000781c */ /* 0x000fe40000709070 */
[----:B------:R-:W-:Y:S02]  /*06e0*/  SEL R18, R18, 0x2, P5 ;  /* 0x0000000212127807 */ /* 0x000fe40002800000 */
[----:B------:R-:W-:Y:S01]  /*06f0*/  P2R R102, PR, RZ, 0x1 ;  /* 0x00000001ff667803 */ /* 0x000fe20000000000 */
[----:B------:R0:W2:Y:S01]  /*0700*/  @!UP1 SYNCS.EXCH.64 URZ, [UR6+0x38], UR4 ;  /* 0x00003804063f95b2 */ /* 0x0000a20008000100 */
[----:B------:R-:W-:Y:S01]  /*0710*/  NOP ;  /* 0x0000000000007918 */ /* 0x000fe20000000000 */
[----:B------:R-:W-:Y:S06]  /*0720*/  @!P3 BRA `(.L_x_3) ;  /* 0x000000000008b947 */ /* 0x000fec0003800000 */
[----:B-12---:R-:W-:Y:S01]  /*0730*/  UCGABAR_ARV ;  /* 0x00000000000079c7 */ /* 0x006fe20008000000 */
[----:B------:R-:W-:Y:S05]  /*0740*/  BRA `(.L_x_4) ;  /* 0x0000000000047947 */ /* 0x000fea0003800000 */
.L_x_3:
[----:B-12---:R-:W-:Y:S01]  /*0750*/  NOP ;  /* 0x0000000000007918 */ /* 0x006fe20000000000 */
.L_x_4:
[----:B------:R-:W1:Y:S01]  /*0760*/  LDC R2, c[0x0][0x65c] ;  /* 0x00019700ff027b82 */ /* 0x000e620000000800 */
[----:B------:R-:W-:Y:S02]  /*0770*/  IMAD.U32 R10, RZ, RZ, UR8 ;  /* 0x00000008ff0a7e24 */ /* 0x000fe4000f8e00ff */
[----:B------:R-:W-:Y:S01]  /*0780*/  IMAD.MOV.U32 R11, RZ, RZ, RZ ;  /* 0x000000ffff0b7224 */ /* 0x000fe200078e00ff */
[----:B-1----:R-:W-:-:S04]  /*0790*/  ISETP.NE.AND P1, PT, R2, 0x1, PT ;  /* 0x000000010200780c */ /* 0x002fc80003f25270 */
[----:B------:R-:W-:-:S09]  /*07a0*/  P2R R5, PR, RZ, 0x2 ;  /* 0x00000002ff057803 */ /* 0x000fd20000000000 */
[----:B------:R-:W1:Y:S01]  /*07b0*/  @P1 LDC R17, c[0x0][0x10] ;  /* 0x00000400ff111b82 */ /* 0x000e620000000800 */
[----:B------:R-:W-:Y:S02]  /*07c0*/  @P1 IMAD.MOV.U32 R5, RZ, RZ, RZ ;  /* 0x000000ffff051224 */ /* 0x000fe400078e00ff */
[----:B------:R-:W-:-:S05]  /*07d0*/  @P1 IMAD.MOV.U32 R15, RZ, RZ, RZ ;  /* 0x000000ffff0f1224 */ /* 0x000fca00078e00ff */
[----:B------:R-:W2:Y:S01]  /*07e0*/  @!P1 LDC R13, c[0x0][0xc] ;  /* 0x00000300ff0d9b82 */ /* 0x000ea20000000800 */
[----:B0-----:R-:W-:Y:S01]  /*07f0*/  ULDC UR4, c[0x0][0xc] ;  /* 0x0000030000047ab9 */ /* 0x001fe20000000800 */
[----:B------:R-:W-:Y:S01]  /*0800*/  ULDC UR5, c[0x0][0x10] ;  /* 0x0000040000057ab9 */ /* 0x000fe20000000800 */
[----:B------:R-:W-:Y:S01]  /*0810*/  ULDC UR6, c[0x0][0x14] ;  /* 0x0000050000067ab9 */ /* 0x000fe20000000800 */
[----:B------:R-:W-:-:S04]  /*0820*/  UIMAD.WIDE.U32 UR4, UR4, UR5, URZ ;  /* 0x00000005040472a5 */ /* 0x000fc8000f8e003f */
[----:B------:R-:W-:Y:S02]  /*0830*/  UIMAD.WIDE.U32 UR36, UR4, UR6, URZ ;  /* 0x00000006042472a5 */ /* 0x000fe4000f8e003f */
[----:B------:R-:W-:-:S04]  /*0840*/  UIMAD UR42, UR5, UR6, URZ ;  /* 0x00000006052a72a4 */ /* 0x000fc8000f8e023f */
[----:B------:R-:W-:Y:S01]  /*0850*/  UIADD3 UR42, UR37, UR42, URZ ;  /* 0x0000002a252a7290 */ /* 0x000fe2000fffe03f */
[----:B-1----:R-:W-:-:S04]  /*0860*/  @P1 IMAD.WIDE.U32 R16, R17, UR8, R4 ;  /* 0x0000000811101c25 */ /* 0x002fc8000f8e0004 */
[----:B------:R-:W-:Y:S02]  /*0870*/  @P1 IMAD.IADD R17, R17, 0x1, R15 ;  /* 0x0000000111111824 */ /* 0x000fe400078e020f */
[----:B--2---:R-:W-:-:S04]  /*0880*/  @!P1 IMAD.WIDE.U32 R10, R4, R13, R10 ;  /* 0x0000000d040a9225 */ /* 0x004fc800078e000a */
[----:B------:R-:W-:Y:S02]  /*0890*/  @!P1 IMAD.MOV.U32 R16, RZ, RZ, R10 ;  /* 0x000000ffff109224 */ /* 0x000fe400078e000a */
[----:B------:R-:W-:Y:S01]  /*08a0*/  @!P1 IMAD.MOV.U32 R17, RZ, RZ, R11 ;  /* 0x000000ffff119224 */ /* 0x000fe200078e000b */
[----:B------:R-:W-:Y:S06]  /*08b0*/  @!P3 BRA `(.L_x_5) ;  /* 0x00000000000cb947 */ /* 0x000fec0003800000 */
[----:B------:R-:W-:Y:S01]  /*08c0*/  UCGABAR_WAIT ;  /* 0x0000000000007dc7 */ /* 0x000fe20008000000 */
[----:B------:R-:W-:Y:S01]  /*08d0*/  CCTL.IVALL ;  /* 0x00000000ff00798f */ /* 0x000fe20002000000 */
[----:B------:R-:W-:Y:S05]  /*08e0*/  BRA `(.L_x_6) ;  /* 0x0000000000047947 */ /* 0x000fea0003800000 */
.L_x_5:
[----:B------:R-:W-:Y:S06]  /*08f0*/  BAR.SYNC.DEFER_BLOCKING 0x0 ;  /* 0x0000000000007b1d */ /* 0x000fec0000010000 */
.L_x_6:
[----:B------:R-:W-:Y:S05]  /*0900*/  @!P2 BRA `(.L_x_7) ;  /* 0x0000005c0080a947 */ /* 0x000fea0003800000 */
[----:B------:R-:W-:-:S13]  /*0910*/  ISETP.GT.U32.AND P0, PT, R8, 0x1, PT ;  /* 0x000000010800780c */ /* 0x000fda0003f04070 */
[----:B------:R-:W-:Y:S05]  /*0920*/  @P0 EXIT ;  /* 0x000000000000094d */ /* 0x000fea0003800000 */
[----:B------:R-:W-:Y:S01]  /*0930*/  ULDC.64 UR4, c[0x0][0x650] ;  /* 0x0001940000047ab9 */ /* 0x000fe20000000a00 */
[----:B------:R-:W-:Y:S01]  /*0940*/  PRMT R3, RZ, 0x7610, R3 ;  /* 0x00007610ff037816 */ /* 0x000fe20000000003 */
[----:B------:R-:W-:Y:S01]  /*0950*/  IMAD.MOV.U32 R101, RZ, RZ, -0x1 ;  /* 0xffffffffff657424 */ /* 0x000fe200078e00ff */
[----:B------:R-:W-:Y:S01]  /*0960*/  ISETP.GE.U32.AND P0, PT, R16, UR4, PT ;  /* 0x0000000410007c0c */ /* 0x000fe2000bf06070 */
[----:B------:R-:W-:Y:S02]  /*0970*/  IMAD.MOV.U32 R100, RZ, RZ, -0x1 ;  /* 0xffffffffff647424 */ /* 0x000fe400078e00ff */
[----:B------:R-:W-:Y:S01]  /*0980*/  IMAD.MOV.U32 R99, RZ, RZ, -0x1 ;  /* 0xffffffffff637424 */ /* 0x000fe200078e00ff */
[----:B------:R-:W-:-:S13]  /*0990*/  ISETP.GE.U32.AND.EX P0, PT, R17, UR5, PT, P0 ;  /* 0x0000000511007c0c */ /* 0x000fda000bf06100 */
[----:B------:R-:W-:Y:S05]  /*09a0*/  @P0 BRA `(.L_x_8) ;  /* 0x0000000400280947 */ /* 0x000fea0003800000 */
[----:B------:R-:W0:Y:S01]  /*09b0*/  LDC.64 R24, c[0x0][0x628] ;  /* 0x00018a00ff187b82 */ /* 0x000e220000000a00 */
[----:B------:R-:W-:Y:S02]  /*09c0*/  IMAD.MOV.U32 R10, RZ, RZ, R16 ;  /* 0x000000ffff0a7224 */ /* 0x000fe400078e0010 */
[----:B------:R-:W-:-:S05]  /*09d0*/  IMAD.MOV.U32 R11, RZ, RZ, R17 ;  /* 0x000000ffff0b7224 */ /* 0x000fca00078e0011 */
[----:B------:R-:W1:Y:S08]  /*09e0*/  LDC R8, c[0x0][0x630] ;  /* 0x00018c00ff087b82 */ /* 0x000e700000000800 */
[----:B------:R-:W2:Y:S01]  /*09f0*/  LDC.64 R26, c[0x0][0x620] ;  /* 0x00018800ff1a7b82 */ /* 0x000ea20000000a00 */
[----:B0-----:R-:W-:-:S04]  /*0a00*/  ISETP.NE.U32.AND P0, PT, R24, RZ, PT ;  /* 0x000000ff1800720c */ /* 0x001fc80003f05070 */
[----:B------:R-:W-:-:S13]  /*0a10*/  ISETP.NE.AND.EX P0, PT, R25, RZ, PT, P0 ;  /* 0x000000ff1900720c */ /* 0x000fda0003f05300 */
[----:B-12---:R-:W-:Y:S05]  /*0a20*/  @!P0 BRA `(.L_x_9) ;  /* 0x0000000000288947 */ /* 0x006fea0003800000 */
[----:B------:R-:W0:Y:S02]  /*0a30*/  LDC R3, c[0x0][0x634] ;  /* 0x00018d00ff037b82 */ /* 0x000e240000000800 */
[----:B0-----:R-:W-:-:S05]  /*0a40*/  IADD3 R3, P0, R16, R3, RZ ;  /* 0x0000000310037210 */ /* 0x001fca0007f1e0ff */
[----:B------:R-:W-:-:S04]  /*0a50*/  IMAD.X R21, RZ, RZ, R17, P0 ;  /* 0x000000ffff157224 */ /* 0x000fc800000e0611 */
[----:B------:R-:W-:-:S04]  /*0a60*/  IMAD.WIDE.U32 R10, R21, R24, RZ ;  /* 0x00000018150a7225 */ /* 0x000fc800078e00ff */
[----:B------:R-:W-:-:S04]  /*0a70*/  IMAD.WIDE.U32 R12, P0, R3, R25, R10 ;  /* 0x00000019030c7225 */ /* 0x000fc8000780000a */
[----:B------:R-:W-:-:S04]  /*0a80*/  IMAD.WIDE.U32 R10, R3, R24, RZ ;  /* 0x00000018030a7225 */ /* 0x000fc800078e00ff */
[----:B------:R-:W-:Y:S01]  /*0a90*/  IMAD.X R15, RZ, RZ, RZ, P0 ;  /* 0x000000ffff0f7224 */ /* 0x000fe200000e06ff */
[----:B------:R-:W-:Y:S01]  /*0aa0*/  IADD3 RZ, P0, R11, R12, RZ ;  /* 0x0000000c0bff7210 */ /* 0x000fe20007f1e0ff */
[----:B------:R-:W-:-:S04]  /*0ab0*/  IMAD.MOV.U32 R14, RZ, RZ, R13 ;  /* 0x000000ffff0e7224 */ /* 0x000fc800078e000d */
[----:B------:R-:W-:-:S08]  /*0ac0*/  IMAD.WIDE.U32.X R10, R21, R25, R14, P0 ;  /* 0x00000019150a7225 */ /* 0x000fd000000e040e */
.L_x_9:
[----:B------:R-:W0:Y:S01]  /*0ad0*/  LDC.64 R30, c[0x0][0x640] ;  /* 0x00019000ff1e7b82 */ /* 0x000e220000000a00 */
[--C-:B------:R-:W-:Y:S01]  /*0ae0*/  SHF.R.U64 R99, R10, R8, R11.reuse ;  /* 0x000000080a637219 */ /* 0x100fe2000000120b */
[----:B------:R-:W-:Y:S01]  /*0af0*/  IMAD R22, R9, R22, R4 ;  /* 0x0000001609167224 */ /* 0x000fe200078e0204 */
[----:B------:R-:W-:Y:S01]  /*0b00*/  SHF.R.U32.HI R3, RZ, R8, R11 ;  /* 0x00000008ff037219 */ /* 0x000fe2000001160b */
[----:B------:R-:W-:Y:S01]  /*0b10*/  IMAD.MOV.U32 R23, RZ, RZ, 0x1 ;  /* 0x00000001ff177424 */ /* 0x000fe200078e00ff */
[----:B------:R-:W-:-:S03]  /*0b20*/  IADD3 R5, P0, RZ, -R99, RZ ;  /* 0x80000063ff057210 */ /* 0x000fc60007f1e0ff */
[----:B------:R-:W1:Y:S02]  /*0b30*/  LDC R12, c[0x0][0x618] ;  /* 0x00018600ff0c7b82 */ /* 0x000e640000000800 */
[----:B------:R-:W-:Y:S02]  /*0b40*/  IMAD.X R3, RZ, RZ, ~R3, P0 ;  /* 0x000000ffff037224 */ /* 0x000fe400000e0e03 */
[----:B------:R-:W-:-:S04]  /*0b50*/  IMAD.WIDE.U32 R10, R5, R26, R16 ;  /* 0x0000001a050a7225 */ /* 0x000fc800078e0010 */
[----:B------:R-:W2:Y:S01]  /*0b60*/  LDC R20, c[0x0][0x608] ;  /* 0x00018200ff147b82 */ /* 0x000ea20000000800 */
[----:B------:R-:W-:Y:S02]  /*0b70*/  IMAD R8, R3, R26, RZ ;  /* 0x0000001a03087224 */ /* 0x000fe400078e02ff */
[----:B------:R-:W-:Y:S02]  /*0b80*/  IMAD.MOV.U32 R3, RZ, RZ, -0x1 ;  /* 0xffffffffff037424 */ /* 0x000fe400078e00ff */
[----:B------:R-:W-:-:S03]  /*0b90*/  IMAD R5, R5, R27, R8 ;  /* 0x0000001b05057224 */ /* 0x000fc600078e0208 */
[----:B------:R-:W3:Y:S01]  /*0ba0*/  LDC R28, c[0x0][0x658] ;  /* 0x00019600ff1c7b82 */ /* 0x000ee20000000800 */
[----:B------:R-:W-:Y:S01]  /*0bb0*/  IMAD.IADD R5, R11, 0x1, R5 ;  /* 0x000000010b057824 */ /* 0x000fe200078e0205 */
[----:B0-----:R-:W-:-:S04]  /*0bc0*/  ISETP.NE.U32.AND P0, PT, R30, RZ, PT ;  /* 0x000000ff1e00720c */ /* 0x001fc80003f05070 */
[----:B------:R-:W-:Y:S02]  /*0bd0*/  ISETP.NE.AND.EX P0, PT, R31, RZ, PT, P0 ;  /* 0x000000ff1f00720c */ /* 0x000fe40003f05300 */
[----:B------:R-:W0:Y:S01]  /*0be0*/  LDC R24, c[0x0][0x600] ;  /* 0x00018000ff187b82 */ /* 0x000e220000000800 */
[-CC-:B-1----:R-:W-:Y:S02]  /*0bf0*/  SHF.R.U64 R14, R10, R12.reuse, R5.reuse ;  /* 0x0000000c0a0e7219 */ /* 0x182fe40000001205 */
[----:B------:R-:W-:-:S05]  /*0c00*/  SHF.R.U32.HI R5, RZ, R12, R5 ;  /* 0x0000000cff057219 */ /* 0x000fca0000011605 */
[----:B------:R-:W1:Y:S01]  /*0c10*/  LDC R15, c[0x0][0x648] ;  /* 0x00019200ff0f7b82 */ /* 0x000e620000000800 */
[-CC-:B--2---:R-:W-:Y:S02]  /*0c20*/  SHF.R.U64 R27, R14, R20.reuse, R5.reuse ;  /* 0x000000140e1b7219 */ /* 0x184fe40000001205 */
[----:B------:R-:W-:-:S05]  /*0c30*/  SHF.R.U32.HI R5, RZ, R20, R5 ;  /* 0x00000014ff057219 */ /* 0x000fca0000011605 */
[----:B------:R-:W2:Y:S01]  /*0c40*/  LDC R21, c[0x0][0x638] ;  /* 0x00018e00ff157b82 */ /* 0x000ea20000000800 */
[-CC-:B---3--:R-:W-:Y:S02]  /*0c50*/  SHF.R.U64 R20, R27, R28.reuse, R5.reuse ;  /* 0x0000001c1b147219 */ /* 0x188fe40000001205 */
[-C--:B------:R-:W-:Y:S02]  /*0c60*/  SHF.L.U32 R3, R3, R28.reuse, RZ ;  /* 0x0000001c03037219 */ /* 0x080fe400000006ff */
[----:B------:R-:W-:Y:S01]  /*0c70*/  SHF.R.U32.HI R5, RZ, R28, R5 ;  /* 0x0000001cff057219 */ /* 0x000fe20000011605 */
[----:B------:R-:W-:Y:S01]  /*0c80*/  IMAD.MOV.U32 R4, RZ, RZ, R20 ;  /* 0x000000ffff047224 */ /* 0x000fe200078e0014 */
[----:B------:R-:W-:Y:S01]  /*0c90*/  LOP3.LUT R12, RZ, R3, RZ, 0x33, !PT ;  /* 0x00000003ff0c7212 */ /* 0x000fe200078e33ff */
[----:B------:R-:W3:Y:S01]  /*0ca0*/  LDC R25, c[0x0][0x610] ;  /* 0x00018400ff197b82 */ /* 0x000ee20000000800 */
[----:B------:R-:W-:Y:S05]  /*0cb0*/  @!P0 BRA `(.L_x_10) ;  /* 0x0000000000288947 */ /* 0x000fea0003800000 */
[----:B------:R-:W4:Y:S02]  /*0cc0*/  LDC R3, c[0x0][0x64c] ;  /* 0x00019300ff037b82 */ /* 0x000f240000000800 */
[----:B----4-:R-:W-:-:S05]  /*0cd0*/  IADD3 R3, P0, R20, R3, RZ ;  /* 0x0000000314037210 */ /* 0x010fca0007f1e0ff */
        /* <DEDUP_REMOVED lines=8> */
.L_x_10:
[----:B-1----:R-:W-:Y:S01]  /*0d60*/  SHF.R.U64 R4, R4, R15, R5 ;  /* 0x0000000f04047219 */ /* 0x002fe20000001205 */
[----:B0-----:R-:W-:Y:S01]  /*0d70*/  VIADD R5, R24, 0xffffffff ;  /* 0xffffffff18057836 */ /* 0x001fe20000000000 */
[----:B------:R-:W-:Y:S02]  /*0d80*/  SHF.L.U32 R3, R23, R28, RZ ;  /* 0x0000001c17037219 */ /* 0x000fe400000006ff */
[----:B------:R-:W-:Y:S01]  /*0d90*/  LOP3.LUT R12, R27, R12, RZ, 0xc0, !PT ;  /* 0x0000000c1b0c7212 */ /* 0x000fe200078ec0ff */
[----:B------:R-:W-:Y:S01]  /*0da0*/  IMAD.MOV R8, RZ, RZ, -R4 ;  /* 0x000000ffff087224 */ /* 0x000fe200078e0a04 */
[----:B------:R-:W-:-:S03]  /*0db0*/  SEL R7, R7, R22, !P1 ;  /* 0x0000001607077207 */ /* 0x000fc60004800000 */
[----:B------:R-:W-:Y:S01]  /*0dc0*/  IMAD R12, R3, R4, R12 ;  /* 0x00000004030c7224 */ /* 0x000fe200078e020c */
[----:B------:R-:W-:Y:S01]  /*0dd0*/  LOP3.LUT R4, R14, R5, RZ, 0xc0, !PT ;  /* 0x000000050e047212 */ /* 0x000fe200078ec0ff */
[----:B--2---:R-:W-:Y:S02]  /*0de0*/  IMAD R3, R8, R21, R20 ;  /* 0x0000001508037224 */ /* 0x004fe400078e0214 */
[----:B---3--:R-:W-:Y:S02]  /*0df0*/  IMAD R7, R12, R25, R7 ;  /* 0x000000190c077224 */ /* 0x008fe400078e0207 */
[----:B------:R-:W-:Y:S02]  /*0e00*/  IMAD.MOV.U32 R5, RZ, RZ, 0x1 ;  /* 0x00000001ff057424 */ /* 0x000fe400078e00ff */
[----:B------:R-:W-:-:S03]  /*0e10*/  IMAD R4, R3, R24, R4 ;  /* 0x0000001803047224 */ /* 0x000fc600078e0204 */
[----:B------:R-:W-:Y:S02]  /*0e20*/  PRMT R3, R5, 0x7610, R3 ;  /* 0x0000761005037816 */ /* 0x000fe40000000003 */
[----:B------:R-:W-:Y:S02]  /*0e30*/  SEL R100, R4, R7, !P1 ;  /* 0x0000000704647207 */ /* 0x000fe40004800000 */
[----:B------:R-:W-:-:S07]  /*0e40*/  SEL R101, R7, R4, !P1 ;  /* 0x0000000407657207 */ /* 0x000fce0004800000 */
.L_x_8:
[----:B------:R-:W-:-:S08]  /*0e50*/  NOP ;  /* 0x0000000000007918 */ /* 0x000fd00000000000 */
[----:B------:R-:W0:Y:S02]  /*0e60*/  USETMAXREG.TRY_ALLOC.CTAPOOL UP0, 0xe8 ;  /* 0x000000e8000079c8 */ /* 0x000e240008000600 */
[----:B0-----:R-:W-:-:S13]  /*0e70*/  PLOP3.LUT P0, PT, PT, PT, UP0, 0x80, 0x0 ;  /* 0x000000000000781c */ /* 0x001fda0003f0f008 */
[----:B------:R-:W-:Y:S05]  /*0e80*/  @!P0 BRA `(.L_x_8) ;  /* 0xfffffffc00f08947 */ /* 0x000fea000383ffff */
[----:B------:R-:W-:Y:S01]  /*0e90*/  ULDC.64 UR4, c[0x0][0x598] ;  /* 0x0001660000047ab9 */ /* 0x000fe20000000a00 */
[----:B------:R-:W-:Y:S01]  /*0ea0*/  ULDC.64 UR38, c[0x0][0x208] ;  /* 0x0000820000267ab9 */ /* 0x000fe20000000a00 */
[----:B------:R-:W-:-:S04]  /*0eb0*/  ISETP.NE.U32.AND P0, PT, RZ, UR4, PT ;  /* 0x00000004ff007c0c */ /* 0x000fc8000bf05070 */
[----:B------:R-:W-:-:S13]  /*0ec0*/  ISETP.NE.AND.EX P0, PT, RZ, UR5, PT, P0 ;  /* 0x00000005ff007c0c */ /* 0x000fda000bf05300 */
[----:B------:R-:W-:Y:S05]  /*0ed0*/  @!P0 BRA `(.L_x_11) ;  /* 0x00000000001c8947 */ /* 0x000fea0003800000 */
[----:B------:R-:W0:Y:S02]  /*0ee0*/  LDC.64 R4, c[0x0][0x598] ;  /* 0x00016600ff047b82 */ /* 0x000e240000000a00 */
[----:B0-----:R-:W2:Y:S02]  /*0ef0*/  LDG.E.64 R4, desc[UR38][R4.64] ;  /* 0x0000002604047981 */ /* 0x001ea4000c1e1b00 */
[----:B--2---:R-:W-:-:S04]  /*0f00*/  ISETP.NE.U32.AND P0, PT, R4, RZ, PT ;  /* 0x000000ff0400720c */ /* 0x004fc80003f05070 */
[----:B------:R-:W-:-:S13]  /*0f10*/  ISETP.NE.AND.EX P0, PT, R5, RZ, PT, P0 ;  /* 0x000000ff0500720c */ /* 0x000fda0003f05300 */
[----:B------:R-:W-:Y:S05]  /*0f20*/  @!P0 BRA `(.L_x_11) ;  /* 0x0000000000088947 */ /* 0x000fea0003800000 */
[----:B------:R0:W5:Y:S01]  /*0f30*/  LD.E R88, desc[UR38][R4.64] ;  /* 0x0000002604587980 */ /* 0x000162000c101900 */
[----:B------:R-:W-:Y:S05]  /*0f40*/  BRA `(.L_x_12) ;  /* 0x0000000000247947 */ /* 0x000fea0003800000 */
.L_x_11:
[----:B------:R-:W-:Y:S02]  /*0f50*/  ULDC.64 UR4, c[0x0][0x588] ;  /* 0x0001620000047ab9 */ /* 0x000fe40000000a00 */
[----:B------:R-:W-:-:S04]  /*0f60*/  ISETP.NE.U32.AND P0, PT, RZ, UR4, PT ;  /* 0x00000004ff007c0c */ /* 0x000fc8000bf05070 */
[----:B------:R-:W-:-:S13]  /*0f70*/  ISETP.NE.AND.EX P0, PT, RZ, UR5, PT, P0 ;  /* 0x00000005ff007c0c */ /* 0x000fda000bf05300 */
[----:B------:R-:W-:Y:S05]  /*0f80*/  @!P0 BRA `(.L_x_13) ;  /* 0x00000000000c8947 */ /* 0x000fea0003800000 */
[----:B------:R-:W0:Y:S02]  /*0f90*/  LDC.64 R88, c[0x0][0x588] ;  /* 0x00016200ff587b82 */ /* 0x000e240000000a00 */
[----:B0-----:R1:W5:Y:S01]  /*0fa0*/  LDG.E R88, desc[UR38][R88.64] ;  /* 0x0000002658587981 */ /* 0x001362000c1e1900 */
[----:B------:R-:W-:Y:S05]  /*0fb0*/  BRA `(.L_x_12) ;  /* 0x0000000000087947 */ /* 0x000fea0003800000 */
.L_x_13:
[----:B------:R-:W-:Y:S02]  /*0fc0*/  ULDC UR4, c[0x0][0x580] ;  /* 0x0001600000047ab9 */ /* 0x000fe40000000800 */
[----:B------:R-:W-:-:S07]  /*0fd0*/  IMAD.U32 R88, RZ, RZ, UR4 ;  /* 0x00000004ff587e24 */ /* 0x000fce000f8e00ff */
.L_x_12:
[----:B------:R-:W-:Y:S02]  /*0fe0*/  ULDC.64 UR4, c[0x0][0x5a0] ;  /* 0x0001680000047ab9 */ /* 0x000fe40000000a00 */
[----:B------:R-:W-:-:S04]  /*0ff0*/  ISETP.NE.U32.AND P0, PT, RZ, UR4, PT ;  /* 0x00000004ff007c0c */ /* 0x000fc8000bf05070 */
[----:B------:R-:W-:-:S13]  /*1000*/  ISETP.NE.AND.EX P0, PT, RZ, UR5, PT, P0 ;  /* 0x00000005ff007c0c */ /* 0x000fda000bf05300 */
[----:B------:R-:W-:Y:S05]  /*1010*/  @!P0 BRA `(.L_x_14) ;  /* 0x00000000001c8947 */ /* 0x000fea0003800000 */
[----:B0-----:R-:W0:Y:S02]  /*1020*/  LDC.64 R4, c[0x0][0x5a0] ;  /* 0x00016800ff047b82 */ /* 0x001e240000000a00 */
[----:B0-----:R-:W2:Y:S02]  /*1030*/  LDG.E.64 R4, desc[UR38][R4.64] ;  /* 0x0000002604047981 */ /* 0x001ea4000c1e1b00 */
[----:B--2---:R-:W-:-:S04]  /*1040*/  ISETP.NE.U32.AND P0, PT, R4, RZ, PT ;  /* 0x000000ff0400720c */ /* 0x004fc80003f05070 */
[----:B------:R-:W-:-:S13]  /*1050*/  ISETP.NE.AND.EX P0, PT, R5, RZ, PT, P0 ;  /* 0x000000ff0500720c */ /* 0x000fda0003f05300 */
[----:B------:R-:W-:Y:S05]  /*1060*/  @!P0 BRA `(.L_x_14) ;  /* 0x0000000000088947 */ /* 0x000fea0003800000 */
[----:B-1----:R0:W5:Y:S01]  /*1070*/  LD.E R89, desc[UR38][R4.64] ;  /* 0x0000002604597980 */ /* 0x002162000c101900 */
[----:B------:R-:W-:Y:S05]  /*1080*/  BRA `(.L_x_15) ;  /* 0x0000000000247947 */ /* 0x000fea0003800000 */
.L_x_14:
[----:B------:R-:W-:Y:S02]  /*1090*/  ULDC.64 UR4, c[0x0][0x590] ;  /* 0x0001640000047ab9 */ /* 0x000fe40000000a00 */
[----:B------:R-:W-:-:S04]  /*10a0*/  ISETP.NE.U32.AND P0, PT, RZ, UR4, PT ;  /* 0x00000004ff007c0c */ /* 0x000fc8000bf05070 */
[----:B------:R-:W-:-:S13]  /*10b0*/  ISETP.NE.AND.EX P0, PT, RZ, UR5, PT, P0 ;  /* 0x00000005ff007c0c */ /* 0x000fda000bf05300 */
[----:B------:R-:W-:Y:S05]  /*10c0*/  @!P0 BRA `(.L_x_16) ;  /* 0x00000000000c8947 */ /* 0x000fea0003800000 */
[----:B0-----:R-:W1:Y:S02]  /*10d0*/  LDC.64 R4, c[0x0][0x590] ;  /* 0x00016400ff047b82 */ /* 0x001e640000000a00 */
[----:B-1----:R1:W5:Y:S01]  /*10e0*/  LDG.E R89, desc[UR38][R4.64] ;  /* 0x0000002604597981 */ /* 0x002362000c1e1900 */
[----:B------:R-:W-:Y:S05]  /*10f0*/  BRA `(.L_x_15) ;  /* 0x0000000000087947 */ /* 0x000fea0003800000 */
.L_x_16:
[----:B------:R-:W-:Y:S02]  /*1100*/  ULDC UR4, c[0x0][0x584] ;  /* 0x0001610000047ab9 */ /* 0x000fe40000000800 */
[----:B-1----:R-:W-:-:S07]  /*1110*/  IMAD.U32 R89, RZ, RZ, UR4 ;  /* 0x00000004ff597e24 */ /* 0x002fce000f8e00ff */
.L_x_15:
[----:B------:R-:W-:-:S13]  /*1120*/  LOP3.LUT P0, RZ, R3, 0xff, RZ, 0xc0, !PT ;  /* 0x000000ff03ff7812 */ /* 0x000fda000780c0ff */
[----:B------:R-:W-:Y:S05]  /*1130*/  @!P0 EXIT ;  /* 0x000000000000894d */ /* 0x000fea0003800000 */
[----:B------:R-:W2:Y:S01]  /*1140*/  LDC R92, c[0x0][0x658] ;  /* 0x00019600ff5c7b82 */ /* 0x000ea20000000800 */
[----:B------:R-:W-:Y:S01]  /*1150*/  ULDC.64 UR6, c[0x0][0x288] ;  /* 0x0000a20000067ab9 */ /* 0x000fe20000000a00 */
[----:B------:R-:W-:Y:S01]  /*1160*/  LOP3.LUT R6, R6, 0x1, RZ, 0xc0, !PT ;  /* 0x0000000106067812 */ /* 0x000fe200078ec0ff */
[----:B------:R-:W-:Y:S01]  /*1170*/  UIADD3 UR4, UR7, 0x3f, URZ ;  /* 0x0000003f07047890 */ /* 0x000fe2000fffe03f */
[----:B------:R-:W-:Y:S01]  /*1180*/  SHF.R.U32.HI R3, RZ, 0x2, R94 ;  /* 0x00000002ff037819 */ /* 0x000fe2000001165e */
[----:B01----:R-:W-:Y:S01]  /*1190*/  IMAD.MOV.U32 R5, RZ, RZ, -0x1 ;  /* 0xffffffffff057424 */ /* 0x003fe200078e00ff */
[----:B------:R-:W-:Y:S01]  /*11a0*/  SHF.R.U32.HI R0, RZ, 0x1, R0 ;  /* 0x00000001ff007819 */ /* 0x000fe20000011600 */
[----:B------:R-:W-:Y:S01]  /*11b0*/  USHF.R.S32.HI UR5, URZ, 0x1f, UR4 ;  /* 0x0000001f3f057899 */ /* 0x000fe20008011404 */
[----:B------:R-:W0:Y:S01]  /*11c0*/  LDC.64 R90, c[0x0][0x5c8] ;  /* 0x00017200ff5a7b82 */ /* 0x000e220000000a00 */
[----:B------:R-:W-:Y:S01]  /*11d0*/  IMAD.SHL.U32 R22, R6, 0x40, RZ ;  /* 0x0000004006167824 */ /* 0x000fe200078e00ff */
[----:B------:R-:W-:Y:S01]  /*11e0*/  LOP3.LUT R3, R3, 0x7, RZ, 0xc0, !PT ;  /* 0x0000000703037812 */ /* 0x000fe200078ec0ff */
[----:B------:R-:W-:Y:S01]  /*11f0*/  ULEA.HI UR5, UR5, UR4, URZ, 0x6 ;  /* 0x0000000405057291 */ /* 0x000fe2000f8f303f */
[----:B------:R-:W-:Y:S01]  /*1200*/  LOP3.LUT R0, R0, 0x30, RZ, 0xc0, !PT ;  /* 0x0000003000007812 */ /* 0x000fe200078ec0ff */
[----:B------:R-:W-:Y:S01]  /*1210*/  IMAD.MOV.U32 R7, RZ, RZ, 0x1 ;  /* 0x00000001ff077424 */ /* 0x000fe200078e00ff */
[--C-:B------:R-:W-:Y:S01]  /*1220*/  LOP3.LUT R22, R22, 0x40, R3.reuse, 0xe2, !PT ;  /* 0x0000004016167812 */ /* 0x100fe200078ee203 */
[----:B------:R-:W-:Y:S01]  /*1230*/  USHF.R.S32.HI UR43, URZ, 0x6, UR5 ;  /* 0x000000063f2b7899 */ /* 0x000fe20008011405 */
[----:B------:R-:W1:Y:S01]  /*1240*/  LDC R96, c[0x0][0x600] ;  /* 0x00018000ff607b82 */ /* 0x000e620000000800 */
[----:B------:R-:W-:Y:S01]  /*1250*/  IADD3 R3, RZ, -R0, -R3 ;  /* 0x80000000ff037210 */ /* 0x000fe20007ffe803 */
[----:B------:R-:W-:Y:S01]  /*1260*/  IMAD.U32 R4, RZ, RZ, UR6 ;  /* 0x00000006ff047e24 */ /* 0x000fe2000f8e00ff */
[C---:B------:R-:W-:Y:S01]  /*1270*/  LOP3.LUT R93, R94.reuse, 0x3, RZ, 0xc0, !PT ;  /* 0x000000035e5d7812 */ /* 0x040fe200078ec0ff */
[----:B------:R-:W-:Y:S01]  /*1280*/  UISETP.LT.AND UP0, UPT, UR43, 0x1, UPT ;  /* 0x000000012b00788c */ /* 0x000fe2000bf01270 */
[----:B------:R-:W-:Y:S01]  /*1290*/  LOP3.LUT R95, R94, 0x80, RZ, 0xc0, !PT ;  /* 0x000000805e5f7812 */ /* 0x000fe200078ec0ff */
[----:B------:R-:W-:Y:S01]  /*12a0*/  IMAD R3, R6, -0x40, R3 ;  /* 0xffffffc006037824 */ /* 0x000fe200078e0203 */
[----:B------:R-:W-:Y:S01]  /*12b0*/  ULDC UR4, c[0x0][0x284] ;  /* 0x0000a10000047ab9 */ /* 0x000fe20000000800 */
[----:B--2---:R-:W-:Y:S01]  /*12c0*/  SHF.L.U32 R5, R5, R92, RZ ;  /* 0x0000005c05057219 */ /* 0x004fe200000006ff */
[----:B------:R-:W-:Y:S01]  /*12d0*/  USEL UR44, UR43, 0x1, UP0 ;  /* 0x000000012b2c7887 */ /* 0x000fe20008000000 */
[----:B------:R-:W-:Y:S01]  /*12e0*/  IMAD R93, R93, -0x2, R4 ;  /* 0xfffffffe5d5d7824 */ /* 0x000fe200078e0204 */
[----:B------:R-:W-:Y:S01]  /*12f0*/  LOP3.LUT R22, R22, R0, RZ, 0xfc, !PT ;  /* 0x0000000016167212 */ /* 0x000fe200078efcff */
[----:B------:R-:W-:Y:S01]  /*1300*/  IMAD.SHL.U32 R94, R94, 0x2, RZ ;  /* 0x000000025e5e7824 */ /* 0x000fe200078e00ff */
[----:B------:R-:W-:Y:S01]  /*1310*/  SHF.L.U32 R92, R7, R92, RZ ;  /* 0x0000005c075c7219 */ /* 0x000fe200000006ff */
[----:B------:R-:W-:Y:S01]  /*1320*/  VIADD R98, R3, UR4 ;  /* 0x0000000403627c36 */ /* 0x000fe20008000000 */
[----:B------:R-:W-:Y:S01]  /*1330*/  LOP3.LUT R103, R18, 0x1, RZ, 0xfc, !PT ;  /* 0x0000000112677812 */ /* 0x000fe200078efcff */
[----:B------:R-:W-:Y:S01]  /*1340*/  IMAD.MOV.U32 R23, RZ, RZ, RZ ;  /* 0x000000ffff177224 */ /* 0x000fe200078e00ff */
[C---:B0-----:R-:W-:Y:S01]  /*1350*/  SHF.L.U64.HI R91, R90.reuse, 0x3, R91 ;  /* 0x000000035a5b7819 */ /* 0x041fe2000001025b */
[----:B------:R-:W-:Y:S01]  /*1360*/  IMAD.SHL.U32 R90, R90, 0x8, RZ ;  /* 0x000000085a5a7824 */ /* 0x000fe200078e00ff */
[----:B------:R-:W-:Y:S01]  /*1370*/  SHF.R.U32.HI R95, RZ, 0x7, R95 ;  /* 0x00000007ff5f7819 */ /* 0x000fe2000001165f */
[----:B------:R-:W-:Y:S01]  /*1380*/  UIADD3 UR44, UR43, -UR44, URZ ;  /* 0x8000002c2b2c7290 */ /* 0x000fe2000fffe03f */
[----:B------:R-:W-:Y:S01]  /*1390*/  LOP3.LUT R97, RZ, R5, RZ, 0x33, !PT ;  /* 0x00000005ff617212 */ /* 0x000fe200078e33ff */
[----:B------:R-:W-:Y:S01]  /*13a0*/  UMOV UR40, URZ ;  /* 0x0000003f00287c82 */ /* 0x000fe20008000000 */
[----:B------:R-:W-:Y:S01]  /*13b0*/  UMOV UR41, URZ ;  /* 0x0000003f00297c82 */ /* 0x000fe20008000000 */
[----:B-1----:R-:W-:-:S08]  /*13c0*/  VIADD R96, R96, 0xffffffff ;  /* 0xffffffff60607836 */ /* 0x002fd00000000000 */
.L_x_162:
[----:B0-----:R-:W0:Y:S01]  /*13d0*/  SHFL.IDX PT, R0, R95, RZ, 0x1f ;  /* 0x00001fff5f007589 */ /* 0x001e2200000e0000 */
[----:B-1----:R-:W1:Y:S01]  /*13e0*/  S2UR UR7, SR_CgaCtaId ;  /* 0x00000000000779c3 */ /* 0x002e620000008800 */
[----:B------:R-:W-:Y:S01]  /*13f0*/  UMOV UR6, 0x400 ;  /* 0x0000040000067882 */ /* 0x000fe20000000000 */
[----:B0-----:R-:W-:Y:S01]  /*1400*/  R2UR UR4, R0 ;  /* 0x00000000000472ca */ /* 0x001fe200000e0000 */
[----:B-1----:R-:W-:-:S12]  /*1410*/  ULEA UR6, UR7, UR6, 0x18 ;  /* 0x0000000607067291 */ /* 0x002fd8000f8ec03f */
[----:B------:R-:W-:-:S04]  /*1420*/  ULEA.HI UR5, UR4, UR4, URZ, 0x1 ;  /* 0x0000000404057291 */ /* 0x000fc8000f8f083f */
[----:B------:R-:W-:-:S04]  /*1430*/  ULOP3.LUT UR5, UR5, 0x7fffe, URZ, 0xc0, !UPT ;  /* 0x0007fffe05057892 */ /* 0x000fc8000f8ec03f */
[----:B------:R-:W-:-:S03]  /*1440*/  UIADD3 UR5, UR4, -UR5, URZ ;  /* 0x8000000504057290 */ /* 0x000fc6000fffe03f */
[----:B------:R-:W-:Y:S01]  /*1450*/  ULDC UR4, c[0x0][0x28c] ;  /* 0x0000a30000047ab9 */ /* 0x000fe20000000800 */
[----:B------:R-:W-:Y:S01]  /*1460*/  ULEA UR5, UR5, UR6, 0xd ;  /* 0x0000000605057291 */ /* 0x000fe2000f8e683f */
[----:B------:R-:W-:-:S03]  /*1470*/  ISETP.LT.AND P0, PT, RZ, UR4, PT ;  /* 0x00000004ff007c0c */ /* 0x000fc6000bf01270 */
[----:B------:R-:W-:-:S04]  /*1480*/  UIADD3 UR5, UR5, 0x100, URZ ;  /* 0x0000010005057890 */ /* 0x000fc8000fffe03f */
[----:B------:R-:W-:-:S04]  /*1490*/  USHF.R.U32.HI UR5, URZ, 0x4, UR5 ;  /* 0x000000043f057899 */ /* 0x000fc80008011605 */
[----:B------:R-:W-:-:S04]  /*14a0*/  ULOP3.LUT UR5, UR5, 0x3fff, URZ, 0xc0, !UPT ;  /* 0x00003fff05057892 */ /* 0x000fc8000f8ec03f */
[----:B------:R-:W-:Y:S01]  /*14b0*/  ULOP3.LUT UR45, UR5, 0x10000, URZ, 0xfc, !UPT ;  /* 0x00010000052d7892 */ /* 0x000fe2000f8efc3f */
[----:B--2345:R-:W-:Y:S11]  /*14c0*/  @P0 BRA `(.L_x_17) ;  /* 0x0000000000400947 */ /* 0x03cff60003800000 */
[----:B------:R-:W-:Y:S01]  /*14d0*/  MOV R0, 0x0 ;  /* 0x0000000000007802 */ /* 0x000fe20000000f00 */
[----:B------:R-:W-:Y:S01]  /*14e0*/  ULDC.64 UR4, c[0x4][0x68] ;  /* 0x01001a0000047ab9 */ /* 0x000fe20000000a00 */
[----:B------:R-:W-:Y:S01]  /*14f0*/  ULDC.64 UR6, c[0x4][0x8] ;  /* 0x0100020000067ab9 */ /* 0x000fe20000000a00 */
[----:B------:R-:W-:Y:S01]  /*1500*/  IMAD.U32 R4, RZ, RZ, UR4 ;  /* 0x00000004ff047e24 */ /* 0x000fe2000f8e00ff */
[----:B------:R0:W1:Y:S01]  /*1510*/  LDC.64 R14, c[0x4][R0] ;  /* 0x01000000000e7b82 */ /* 0x0000620000000a00 */
[----:B------:R-:W-:Y:S01]  /*1520*/  IMAD.U32 R5, RZ, RZ, UR5 ;  /* 0x00000005ff057e24 */ /* 0x000fe2000f8e00ff */
[----:B------:R-:W-:Y:S01]  /*1530*/  ULDC.64 UR4, c[0x4][0x70] ;  /* 0x01001c0000047ab9 */ /* 0x000fe20000000a00 */
[----:B------:R-:W-:Y:S02]  /*1540*/  IMAD.U32 R10, RZ, RZ, UR6 ;  /* 0x00000006ff0a7e24 */ /* 0x000fe4000f8e00ff */
[----:B------:R-:W-:Y:S02]  /*1550*/  IMAD.U32 R6, RZ, RZ, UR4 ;  /* 0x00000004ff067e24 */ /* 0x000fe4000f8e00ff */
[----:B------:R-:W-:-:S02]  /*1560*/  IMAD.U32 R7, RZ, RZ, UR5 ;  /* 0x00000005ff077e24 */ /* 0x000fc4000f8e00ff */
[----:B------:R-:W-:Y:S02]  /*1570*/  IMAD.U32 R11, RZ, RZ, UR7 ;  /* 0x00000007ff0b7e24 */ /* 0x000fe4000f8e00ff */
[----:B------:R-:W-:Y:S02]  /*1580*/  IMAD.MOV.U32 R8, RZ, RZ, 0x1e1 ;  /* 0x000001e1ff087424 */ /* 0x000fe400078e00ff */
[----:B------:R-:W-:Y:S02]  /*1590*/  IMAD.MOV.U32 R12, RZ, RZ, 0x1 ;  /* 0x00000001ff0c7424 */ /* 0x000fe400078e00ff */
[----:B0-----:R-:W-:-:S07]  /*15a0*/  IMAD.MOV.U32 R13, RZ, RZ, RZ ;  /* 0x000000ffff0d7224 */ /* 0x001fce00078e00ff */
[----:B------:R-:W-:-:S07]  /*15b0*/  LEPC R20, `(.L_x_17) ;  /* 0x000000001014794e */ /* 0x000fce0000000000 */
[----:B-1---5:R-:W-:Y:S05]  /*15c0*/  CALL.ABS.NOINC R14 ;  /* 0x000000000e007343 */ /* 0x022fea0003c00000 */
.L_x_17:
[----:B------:R-:W-:-:S13]  /*15d0*/  ISETP.NE.AND P0, PT, R103, 0x3, PT ;  /* 0x000000036700780c */ /* 0x000fda0003f05270 */
[----:B------:R-:W-:Y:S05]  /*15e0*/  @!P0 BRA `(.L_x_18) ;  /* 0x0000000000048947 */ /* 0x000fea0003800000 */
[----:B------:R-:W-:Y:S01]  /*15f0*/  BPT.TRAP 0x1 ;  /* 0x000000040000795c */ /* 0x000fe20000300000 */
.L_x_18:
[----:B------:R-:W0:Y:S01]  /*1600*/  S2UR UR5, SR_CgaCtaId ;  /* 0x00000000000579c3 */ /* 0x000e220000008800 */
[----:B------:R-:W-:Y:S01]  /*1610*/  UMOV UR4, 0x400 ;  /* 0x0000040000047882 */ /* 0x000fe20000000000 */
[----:B------:R-:W-:Y:S02]  /*1620*/  IMAD.U32 R0, RZ, RZ, UR40 ;  /* 0x00000028ff007e24 */ /* 0x000fe4000f8e00ff */
[----:B------:R-:W-:-:S03]  /*1630*/  IMAD.U32 R3, RZ, RZ, UR41 ;  /* 0x00000029ff037e24 */ /* 0x000fc6000f8e00ff */
[----:B------:R-:W-:Y:S01]  /*1640*/  SHF.L.U32 R0, R0, 0x1f, RZ ;  /* 0x0000001f00007819 */ /* 0x000fe200000006ff */
[----:B0-----:R-:W-:-:S06]  /*1650*/  ULEA UR4, UR5, UR4, 0x18 ;  /* 0x0000000405047291 */ /* 0x001fcc000f8ec03f */
[----:B------:R-:W-:-:S04]  /*1660*/  IMAD.U32 R6, RZ, RZ, UR4 ;  /* 0x00000004ff067e24 */ /* 0x000fc8000f8e00ff */
[----:B------:R-:W-:-:S04]  /*1670*/  IMAD R3, R3, 0x8, R6 ;  /* 0x0000000803037824 */ /* 0x000fc800078e0206 */
[----:B------:R0:W1:Y:S01]  /*1680*/  SYNCS.PHASECHK.TRANS64.TRYWAIT P1, [R3+URZ], R0 ;  /* 0x00000000030075a7 */ /* 0x000062000802017f */
[----:B------:R-:W-:Y:S05]  /*1690*/  @!P0 BRA `(.L_x_19) ;  /* 0x0000000000048947 */ /* 0x000fea0003800000 */
[----:B------:R-:W-:Y:S01]  /*16a0*/  BPT.TRAP 0x1 ;  /* 0x000000040000795c */ /* 0x000fe20000300000 */
.L_x_19:
[----:B------:R-:W-:-:S05]  /*16b0*/  IMAD.U32 R4, RZ, RZ, UR44 ;  /* 0x0000002cff047e24 */ /* 0x000fca000f8e00ff */
[----:B------:R-:W-:Y:S01]  /*16c0*/  ISETP.GE.AND P2, PT, R4, 0x1, PT ;  /* 0x000000010400780c */ /* 0x000fe20003f46270 */
[----:B-1----:R-:W-:-:S12]  /*16d0*/  @P1 BRA `(.L_x_20) ;  /* 0x0000000000081947 */ /* 0x002fd80003800000 */
[----:B------:R-:W1:Y:S02]  /*16e0*/  SYNCS.PHASECHK.TRANS64.TRYWAIT P1, [R3+URZ], R0 ;  /* 0x00000000030075a7 */ /* 0x000e64000802017f */
[----:B-1----:R-:W-:Y:S05]  /*16f0*/  @!P1 BRA `(.L_x_21) ;  /* 0x00000064002c9947 */ /* 0x002fea0003800000 */
.L_x_20:
[----:B------:R-:W-:Y:S05]  /*1700*/  WARPSYNC.ALL ;  /* 0x0000000000007948 */ /* 0x000fea0003800000 */
[----:B------:R-:W-:Y:S01]  /*1710*/  R2UR UR4, R6 ;  /* 0x00000000060472ca */ /* 0x000fe200000e0000 */
[----:B------:R-:W-:Y:S01]  /*1720*/  ULEA UR5, UR41, UR45, 0xa ;  /* 0x0000002d29057291 */ /* 0x000fe2000f8e503f */
[----:B------:R-:W-:Y:S01]  /*1730*/  WARPGROUP.ARRIVE ;  /* 0x00000000000079c5 */ /* 0x000fe20000000000 */
[----:B------:R-:W-:Y:S01]  /*1740*/  UMOV UR9, 0x40000040 ;  /* 0x4000004000097882 */ /* 0x000fe20000000000 */
[----:B------:R-:W-:-:S04]  /*1750*/  UMOV UR11, 0x40000040 ;  /* 0x40000040000b7882 */ /* 0x000fc80000000000 */
[----:B------:R-:W-:-:S05]  /*1760*/  UMOV UR8, UR5 ;  /* 0x0000000500087c82 */ /* 0x000fca0008000000 */
[----:B------:R-:W-:-:S04]  /*1770*/  UIADD3 UR4, UR4, 0x8100, URZ ;  /* 0x0000810004047890 */ /* 0x000fc8000fffe03f */
[----:B------:R-:W-:-:S04]  /*1780*/  USHF.R.U32.HI UR4, URZ, 0x4, UR4 ;  /* 0x000000043f047899 */ /* 0x000fc80008011604 */
[----:B------:R-:W-:-:S04]  /*1790*/  ULOP3.LUT UR4, UR4, 0x3fff, URZ, 0xc0, !UPT ;  /* 0x00003fff04047892 */ /* 0x000fc8000f8ec03f */
[----:B------:R-:W-:-:S04]  /*17a0*/  ULOP3.LUT UR4, UR4, 0x2000000, URZ, 0xfc, !UPT ;  /* 0x0200000004047892 */ /* 0x000fc8000f8efc3f */
[----:B------:R-:W-:-:S07]  /*17b0*/  ULEA UR6, UR41, UR4, 0xa ;  /* 0x0000000429067291 */ /* 0x000fce000f8e503f */
[----:B------:R-:W-:Y:S02]  /*17c0*/  UMOV UR10, UR6 ;  /* 0x00000006000a7c82 */ /* 0x000fe40008000000 */
[----:B------:R-:W-:Y:S01]  /*17d0*/  HGMMA.64x128x16.F32 R24, gdesc[UR8].tnspB, RZ, !UPT, gsb0 ;  /* 0x41e00000081879f0 */ /* 0x000fe2000c0008ff */
[----:B------:R-:W-:Y:S02]  /*17e0*/  UIADD3 UR8, UR5, 0x2, URZ ;  /* 0x0000000205087890 */ /* 0x000fe4000fffe03f */
[----:B------:R-:W-:Y:S01]  /*17f0*/  UIADD3 UR10, UR6, 0x80, URZ ;  /* 0x00000080060a7890 */ /* 0x000fe2000fffe03f */
[----:B------:R-:W-:Y:S01]  /*1800*/  UMOV UR9, 0x40000040 ;  /* 0x4000004000097882 */ /* 0x000fe20000000000 */
[----:B------:R-:W-:Y:S01]  /*1810*/  UMOV UR11, 0x40000040 ;  /* 0x40000040000b7882 */ /* 0x000fe20000000000 */
[----:B------:R-:W-:Y:S02]  /*1820*/  WARPGROUP.DEPBAR.LE gsb0, 0x0 ;  /* 0x00008000000079c5 */ /* 0x000fe40000010000 */
[----:B------:R-:W-:-:S06]  /*1830*/  WARPGROUP.ARRIVE ;  /* 0x00000000000079c5 */ /* 0x000fcc0000000000 */
[----:B------:R-:W-:Y:S01]  /*1840*/  HGMMA.64x128x16.F32 R24, gdesc[UR8].tnspB, R24, gsb0 ;  /* 0x41e00000081879f0 */ /* 0x000fe20008000818 */
        /* <DEDUP_REMOVED lines=13> */
[----:B------:R-:W-:Y:S03]  /*1920*/  HGMMA.64x128x16.F32 R24, gdesc[UR8].tnspB, R24, gsb0 ;  /* 0x41e00000081879f0 */ /* 0x000fe60008000818 */
[----:B------:R-:W-:Y:S02]  /*1930*/  WARPGROUP.DEPBAR.LE gsb0, 0x0 ;  /* 0x00008000000079c5 */ /* 0x000fe40000010000 */
[----:B------:R-:W-:Y:S05]  /*1940*/  @!P2 BRA `(.L_x_22) ;  /* 0x000000040028a947 */ /* 0x000fea0003800000 */
[----:B------:R-:W-:Y:S01]  /*1950*/  UIADD3 UR5, UR41, 0x1, URZ ;  /* 0x0000000129057890 */ /* 0x000fe2000fffe03f */
[----:B01----:R-:W-:Y:S02]  /*1960*/  IMAD.U32 R0, RZ, RZ, UR44 ;  /* 0x0000002cff007e24 */ /* 0x003fe4000f8e00ff */
[----:B------:R-:W-:Y:S01]  /*1970*/  IMAD.U32 R3, RZ, RZ, UR41 ;  /* 0x00000029ff037e24 */ /* 0x000fe2000f8e00ff */
[----:B------:R-:W-:-:S04]  /*1980*/  UISETP.NE.AND UP0, UPT, UR5, 0x2, UPT ;  /* 0x000000020500788c */ /* 0x000fc8000bf05270 */
[----:B------:R-:W-:Y:S02]  /*1990*/  USEL UR6, URZ, 0x1, UP0 ;  /* 0x000000013f067887 */ /* 0x000fe40008000000 */
[----:B------:R-:W-:Y:S02]  /*19a0*/  USEL UR5, UR5, URZ, UP0 ;  /* 0x0000003f05057287 */ /* 0x000fe40008000000 */
[----:B------:R-:W-:-:S06]  /*19b0*/  ULOP3.LUT UR6, UR40, UR6, URZ, 0x3c, !UPT ;  /* 0x0000000628067292 */ /* 0x000fcc000f8e3c3f */
[----:B------:R-:W-:-:S07]  /*19c0*/  IMAD.U32 R7, RZ, RZ, UR6 ;  /* 0x00000006ff077e24 */ /* 0x000fce000f8e00ff */
.L_x_29:
[----:B------:R-:W-:Y:S05]  /*19d0*/  @!P0 BRA `(.L_x_23) ;  /* 0x0000000000048947 */ /* 0x000fea0003800000 */
[----:B------:R-:W-:Y:S01]  /*19e0*/  BPT.TRAP 0x1 ;  /* 0x000000040000795c */ /* 0x000fe20000300000 */
.L_x_23:
[----:B------:R-:W0:Y:S01]  /*19f0*/  S2UR UR7, SR_CgaCtaId ;  /* 0x00000000000779c3 */ /* 0x000e220000008800 */
[----:B------:R-:W-:Y:S01]  /*1a00*/  UMOV UR6, 0x400 ;  /* 0x0000040000067882 */ /* 0x000fe20000000000 */
[----:B------:R-:W-:Y:S01]  /*1a10*/  IMAD.U32 R5, RZ, RZ, UR5 ;  /* 0x00000005ff057e24 */ /* 0x000fe2000f8e00ff */
[----:B------:R-:W-:Y:S01]  /*1a20*/  SHF.L.U32 R4, R7, 0x1f, RZ ;  /* 0x0000001f07047819 */ /* 0x000fe200000006ff */
[----:B0-----:R-:W-:-:S06]  /*1a30*/  ULEA UR6, UR7, UR6, 0x18 ;  /* 0x0000000607067291 */ /* 0x001fcc000f8ec03f */
[----:B------:R-:W-:-:S04]  /*1a40*/  IMAD.U32 R6, RZ, RZ, UR6 ;  /* 0x00000006ff067e24 */ /* 0x000fc8000f8e00ff */
[----:B------:R-:W-:-:S04]  /*1a50*/  IMAD R5, R5, 0x8, R6 ;  /* 0x0000000805057824 */ /* 0x000fc800078e0206 */
[----:B------:R0:W1:Y:S01]  /*1a60*/  SYNCS.PHASECHK.TRANS64.TRYWAIT P1, [R5+URZ], R4 ;  /* 0x00000004050075a7 */ /* 0x000062000802017f */
[----:B------:R-:W-:Y:S05]  /*1a70*/  @!P0 BRA `(.L_x_24) ;  /* 0x0000000000048947 */ /* 0x000fea0003800000 */
[----:B------:R-:W-:Y:S01]  /*1a80*/  BPT.TRAP 0x1 ;  /* 0x000000040000795c */ /* 0x000fe20000300000 */
.L_x_24:
[----:B-1----:R-:W-:Y:S05]  /*1a90*/  @P1 BRA `(.L_x_25) ;  /* 0x0000000000081947 */ /* 0x002fea0003800000 */
[----:B------:R-:W1:Y:S02]  /*1aa0*/  SYNCS.PHASECHK.TRANS64.TRYWAIT P1, [R5+URZ], R4 ;  /* 0x00000004050075a7 */ /* 0x000e64000802017f */
[----:B-1----:R-:W-:Y:S05]  /*1ab0*/  @!P1 BRA `(.L_x_26) ;  /* 0x0000006000509947 */ /* 0x002fea0003800000 */
.L_x_25:
[----:B------:R-:W-:Y:S01]  /*1ac0*/  ULEA UR6, UR5, UR45, 0xa ;  /* 0x0000002d05067291 */ /* 0x000fe2000f8e503f */
[----:B------:R-:W-:Y:S01]  /*1ad0*/  WARPGROUP.ARRIVE ;  /* 0x00000000000079c5 */ /* 0x000fe20000000000 */
[----:B------:R-:W-:Y:S01]  /*1ae0*/  ULEA UR7, UR5, UR4, 0xa ;  /* 0x0000000405077291 */ /* 0x000fe2000f8e503f */
[----:B------:R-:W-:Y:S01]  /*1af0*/  UMOV UR9, 0x40000040 ;  /* 0x4000004000097882 */ /* 0x000fe20000000000 */
[----:B------:R-:W-:-:S03]  /*1b00*/  UMOV UR11, 0x40000040 ;  /* 0x40000040000b7882 */ /* 0x000fc60000000000 */
[----:B------:R-:W-:Y:S02]  /*1b10*/  UMOV UR8, UR6 ;  /* 0x0000000600087c82 */ /* 0x000fe40008000000 */
[----:B------:R-:W-:Y:S02]  /*1b20*/  UMOV UR10, UR7 ;  /* 0x00000007000a7c82 */ /* 0x000fe40008000000 */
[----:B------:R-:W-:Y:S01]  /*1b30*/  HGMMA.64x128x16.F32 R24, gdesc[UR8].tnspB, R24, gsb0 ;  /* 0x41e00000081879f0 */ /* 0x000fe20008000818 */
[----:B------:R-:W-:Y:S02]  /*1b40*/  UIADD3 UR8, UR6, 0x2, URZ ;  /* 0x0000000206087890 */ /* 0x000fe4000fffe03f */
[----:B------:R-:W-:Y:S01]  /*1b50*/  UIADD3 UR10, UR7, 0x80, URZ ;  /* 0x00000080070a7890 */ /* 0x000fe2000fffe03f */
[----:B------:R-:W-:Y:S01]  /*1b60*/  UMOV UR9, 0x40000040 ;  /* 0x4000004000097882 */ /* 0x000fe20000000000 */
[----:B------:R-:W-:Y:S01]  /*1b70*/  UMOV UR11, 0x40000040 ;  /* 0x40000040000b7882 */ /* 0x000fe20000000000 */
[----:B------:R-:W-:-:S02]  /*1b80*/  WARPGROUP.DEPBAR.LE gsb0, 0x0 ;  /* 0x00008000000079c5 */ /* 0x000fc40000010000 */
        /* <DEDUP_REMOVED lines=18> */
[----:B------:R-:W-:Y:S01]  /*1cb0*/  BPT.TRAP 0x1 ;  /* 0x000000040000795c */ /* 0x000fe20000300000 */
.L_x_27:
[----:B------:R-:W-:-:S13]  /*1cc0*/  ISETP.NE.AND P1, PT, R102, RZ, PT ;  /* 0x000000ff6600720c */ /* 0x000fda0003f25270 */
[----:B01----:R-:W-:-:S04]  /*1cd0*/  @P1 IMAD R4, R3, 0x8, R6 ;  /* 0x0000000803041824 */ /* 0x003fc800078e0206 */
[----:B------:R-:W-:-:S05]  /*1ce0*/  @P1 VIADD R4, R4, 0x10 ;  /* 0x0000001004041836 */ /* 0x000fca0000000000 */
[----:B------:R-:W-:-:S04]  /*1cf0*/  @P1 PRMT R4, R19, 0x654, R4 ;  /* 0x0000065413041816 */ /* 0x000fc80000000004 */
[----:B------:R0:W-:Y:S01]  /*1d00*/  @P1 SYNCS.ARRIVE.TRANS64.RED.A1T0 RZ, [R4+URZ], RZ ;  /* 0x000000ff04ff19a7 */ /* 0x0001e2000810043f */
[----:B------:R-:W-:-:S13]  /*1d10*/  ISETP.GT.U32.AND P1, PT, R18, 0x1, PT ;  /* 0x000000011200780c */ /* 0x000fda0003f24070 */
[----:B0-----:R-:W-:Y:S05]  /*1d20*/  @P1 BRA `(.L_x_28) ;  /* 0x0000000000041947 */ /* 0x001fea0003800000 */
[----:B------:R-:W-:Y:S01]  /*1d30*/  BPT.TRAP 0x1 ;  /* 0x000000040000795c */ /* 0x000fe20000300000 */
.L_x_28:
[----:B------:R-:W-:Y:S01]  /*1d40*/  UIADD3 UR5, UR5, 0x1, URZ ;  /* 0x0000000105057890 */ /* 0x000fe2000fffe03f */
[C---:B------:R-:W-:Y:S01]  /*1d50*/  ISETP.GT.AND P2, PT, R0.reuse, 0x1, PT ;  /* 0x000000010000780c */ /* 0x040fe20003f44270 */
[----:B------:R-:W-:Y:S02]  /*1d60*/  VIADD R3, R3, 0x1 ;  /* 0x0000000103037836 */ /* 0x000fe40000000000 */
[----:B------:R-:W-:Y:S01]  /*1d70*/  UISETP.NE.AND UP0, UPT, UR5, 0x2, UPT ;  /* 0x000000020500788c */ /* 0x000fe2000bf05270 */
[----:B------:R-:W-:Y:S02]  /*1d80*/  VIADD R0, R0, 0xffffffff ;  /* 0xffffffff00007836 */ /* 0x000fe40000000000 */
[C---:B------:R-:W-:Y:S01]  /*1d90*/  ISETP.NE.AND P1, PT, R3.reuse, 0x2, PT ;  /* 0x000000020300780c */ /* 0x040fe20003f25270 */
[----:B------:R-:W-:Y:S02]  /*1da0*/  USEL UR6, URZ, 0x1, UP0 ;  /* 0x000000013f067887 */ /* 0x000fe40008000000 */
[----:B------:R-:W-:Y:S01]  /*1db0*/  USEL UR5, UR5, URZ, UP0 ;  /* 0x0000003f05057287 */ /* 0x000fe20008000000 */
[----:B------:R-:W-:-:S03]  /*1dc0*/  SEL R3, R3, RZ, P1 ;  /* 0x000000ff03037207 */ /* 0x000fc60000800000 */
[----:B------:R-:W-:Y:S01]  /*1dd0*/  LOP3.LUT R7, R7, UR6, RZ, 0x3c, !PT ;  /* 0x0000000607077c12 */ /* 0x000fe2000f8e3cff */
[----:B------:R-:W-:Y:S07]  /*1de0*/  @P2 BRA `(.L_x_29) ;  /* 0xfffffff800f82947 */ /* 0x000fee000383ffff */
.L_x_22:
[----:B01----:R-:W0:Y:S02]  /*1df0*/  LDC R0, c[0x0][0x28c] ;  /* 0x0000a300ff007b82 */ /* 0x003e240000000800 */
[----:B0-----:R-:W-:-:S13]  /*1e00*/  ISETP.GE.AND P1, PT, R0, 0x1, PT ;  /* 0x000000010000780c */ /* 0x001fda0003f26270 */
[----:B------:R-:W-:Y:S05]  /*1e10*/  @!P1 BRA `(.L_x_30) ;  /* 0x0000000000389947 */ /* 0x000fea0003800000 */
[----:B------:R-:W-:Y:S05]  /*1e20*/  @!P0 BRA `(.L_x_31) ;  /* 0x0000000000048947 */ /* 0x000fea0003800000 */
[----:B------:R-:W-:Y:S01]  /*1e30*/  BPT.TRAP 0x1 ;  /* 0x000000040000795c */ /* 0x000fe20000300000 */
.L_x_31:
[----:B------:R-:W-:-:S13]  /*1e40*/  ISETP.NE.AND P0, PT, R102, RZ, PT ;  /* 0x000000ff6600720c */ /* 0x000fda0003f05270 */
[----:B------:R-:W-:-:S05]  /*1e50*/  VOTEU.ANY UP0, P0 ;  /* 0x00000000003f7886 */ /* 0x000fca0000000100 */
[----:B------:R-:W-:-:S06]  /*1e60*/  @UP0 UIADD3 UR4, UR44, UR41, URZ ;  /* 0x000000292c040290 */ /* 0x000fcc000fffe03f */
[----:B------:R-:W-:-:S04]  /*1e70*/  IMAD.U32 R0, RZ, RZ, UR4 ;  /* 0x00000004ff007e24 */ /* 0x000fc8000f8e00ff */
[----:B------:R-:W-:-:S05]  /*1e80*/  @P0 IMAD.SHL.U32 R0, R0, 0x8, RZ ;  /* 0x0000000800000824 */ /* 0x000fca00078e00ff */
[----:B------:R-:W-:-:S04]  /*1e90*/  @P0 LOP3.LUT R0, R0, 0x8, RZ, 0xc0, !PT ;  /* 0x0000000800000812 */ /* 0x000fc800078ec0ff */
[----:B------:R-:W-:-:S04]  /*1ea0*/  @P0 IADD3 R0, R6, 0x10, R0 ;  /* 0x0000001006000810 */ /* 0x000fc80007ffe000 */
[----:B------:R-:W-:-:S04]  /*1eb0*/  @P0 PRMT R0, R19, 0x654, R0 ;  /* 0x0000065413000816 */ /* 0x000fc80000000000 */
[----:B------:R0:W-:Y:S01]  /*1ec0*/  @P0 SYNCS.ARRIVE.TRANS64.RED.A1T0 RZ, [R0+URZ], RZ ;  /* 0x000000ff00ff09a7 */ /* 0x0001e2000810043f */
[----:B------:R-:W-:-:S13]  /*1ed0*/  ISETP.GT.U32.AND P0, PT, R18, 0x1, PT ;  /* 0x000000011200780c */ /* 0x000fda0003f04070 */
[----:B0-----:R-:W-:Y:S05]  /*1ee0*/  @P0 BRA `(.L_x_30) ;  /* 0x0000000000040947 */ /* 0x001fea0003800000 */
[----:B------:R-:W-:Y:S01]  /*1ef0*/  BPT.TRAP 0x1 ;  /* 0x000000040000795c */ /* 0x000fe20000300000 */
.L_x_30:
[----:B------:R-:W-:Y:S01]  /*1f00*/  IMAD.SHL.U32 R3, R100, 0x80, RZ ;  /* 0x0000008064037824 */ /* 0x000fe200078e00ff */
[----:B------:R-:W-:Y:S01]  /*1f10*/  ULDC UR6, c[0x0][0x288] ;  /* 0x0000a20000067ab9 */ /* 0x000fe20000000800 */
[----:B------:R-:W-:Y:S01]  /*1f20*/  SHF.R.S32.HI R15, RZ, 0x1f, R99 ;  /* 0x0000001fff0f7819 */ /* 0x000fe20000011463 */
[----:B------:R-:W-:Y:S01]  /*1f30*/  IMAD.SHL.U32 R7, R101, 0x80, RZ ;  /* 0x0000008065077824 */ /* 0x000fe200078e00ff */
[----:B------:R-:W-:Y:S01]  /*1f40*/  ULDC.64 UR4, c[0x0][0x5d0] ;  /* 0x0001740000047ab9 */ /* 0x000fe20000000a00 */
[----:B------:R-:W-:Y:S01]  /*1f50*/  LOP3.LUT R8, R3, 0x6, R94, 0xf8, !PT ;  /* 0x0000000603087812 */ /* 0x000fe200078ef85e */
[----:B------:R-:W-:Y:S01]  /*1f60*/  IMAD.WIDE R100, R101, 0x80, R22 ;  /* 0x0000008065647825 */ /* 0x000fe200078e0216 */
[----:B------:R-:W-:Y:S01]  /*1f70*/  ISETP.GE.AND P0, PT, R3, UR6, PT ;  /* 0x0000000603007c0c */ /* 0x000fe2000bf06270 */
[----:B------:R-:W-:Y:S01]  /*1f80*/  ULDC UR6, c[0x0][0x284] ;  /* 0x0000a10000067ab9 */ /* 0x000fe20000000800 */
[----:B------:R-:W-:Y:S01]  /*1f90*/  SHF.R.S32.HI R9, RZ, 0x1f, R8 ;  /* 0x0000001fff097819 */ /* 0x000fe20000011408 */
[----:B------:R-:W-:Y:S01]  /*1fa0*/  IMAD R0, R15, UR4, RZ ;  /* 0x000000040f007c24 */ /* 0x000fe2000f8e02ff */
[----:B------:R-:W-:-:S03]  /*1fb0*/  ISETP.GE.OR P0, PT, R7, UR6, P0 ;  /* 0x0000000607007c0c */ /* 0x000fc60008706670 */
[C---:B------:R-:W-:Y:S02]  /*1fc0*/  IMAD R11, R99.reuse, UR5, R0 ;  /* 0x00000005630b7c24 */ /* 0x040fe4000f8e0200 */
[----:B------:R-:W-:Y:S01]  /*1fd0*/  IMAD.WIDE.U32 R4, R99, UR4, R8 ;  /* 0x0000000463047c25 */ /* 0x000fe2000f8e0008 */
[----:B------:R-:W-:-:S03]  /*1fe0*/  ULDC.64 UR4, c[0x0][0x5c8] ;  /* 0x0001720000047ab9 */ /* 0x000fc60000000a00 */
[----:B------:R-:W-:Y:S02]  /*1ff0*/  IMAD R13, R101, UR4, RZ ;  /* 0x00000004650d7c24 */ /* 0x000fe4000f8e02ff */
[----:B------:R-:W-:Y:S02]  /*2000*/  IMAD.IADD R5, R5, 0x1, R11 ;  /* 0x0000000105057824 */ /* 0x000fe400078e020b */
[C---:B------:R-:W-:Y:S02]  /*2010*/  IMAD R13, R100.reuse, UR5, R13 ;  /* 0x00000005640d7c24 */ /* 0x040fe4000f8e020d */
[----:B------:R-:W-:-:S04]  /*2020*/  IMAD.WIDE.U32 R104, R100, UR4, R4 ;  /* 0x0000000464687c25 */ /* 0x000fc8000f8e0004 */
[----:B------:R-:W-:Y:S01]  /*2030*/  IMAD.MOV.U32 R0, RZ, RZ, -0x1 ;  /* 0xffffffffff007424 */ /* 0x000fe200078e00ff */
[----:B------:R-:W-:Y:S06]  /*2040*/  @P0 BRA `(.L_x_32) ;  /* 0x0000004000040947 */ /* 0x000fec0003800000 */
[----:B-----5:R-:W-:Y:S01]  /*2050*/  FSETP.NEU.AND P1, PT, R89, RZ, PT ;  /* 0x000000ff5900720b */ /* 0x020fe20003f2d000 */
[----:B------:R-:W-:Y:S01]  /*2060*/  IMAD.IADD R4, R93, 0x1, -R3 ;  /* 0x000000015d047824 */ /* 0x000fe200078e0a03 */
[----:B------:R-:W-:Y:S01]  /*2070*/  BSSY B0, `(.L_x_32) ;  /* 0x00003fe000007945 */ /* 0x000fe20003800000 */
[----:B------:R-:W-:Y:S02]  /*2080*/  IMAD.IADD R3, R98, 0x1, -R7 ;  /* 0x0000000162037824 */ /* 0x000fe400078e0a07 */
[----:B------:R-:W-:Y:S01]  /*2090*/  IMAD.IADD R115, R105, 0x1, R13 ;  /* 0x0000000169737824 */ /* 0x000fe200078e020d */
[----:B------:R-:W-:-:S04]  /*20a0*/  ISETP.GT.AND P0, PT, R4, RZ, PT ;  /* 0x000000ff0400720c */ /* 0x000fc80003f04270 */
[----:B------:R-:W-:-:S03]  /*20b0*/  ISETP.GT.AND P3, PT, R3, RZ, P0 ;  /* 0x000000ff0300720c */ /* 0x000fc60000764270 */
[----:B------:R-:W-:Y:S10]  /*20c0*/  @!P1 BRA `(.L_x_33) ;  /* 0x0000002c00289947 */ /* 0x000ff40003800000 */
[----:B------:R-:W0:Y:S01]  /*20d0*/  LDC.64 R108, c[0x0][0x5b8] ;  /* 0x00016e00ff6c7b82 */ /* 0x000e220000000a00 */
[----:B------:R-:W-:-:S07]  /*20e0*/  ULDC.64 UR4, c[0x0][0x5c0] ;  /* 0x0001700000047ab9 */ /* 0x000fce0000000a00 */
[----:B------:R-:W1:Y:S08]  /*20f0*/  LDC.64 R110, c[0x0][0x5b0] ;  /* 0x00016c00ff6e7b82 */ /* 0x000e700000000a00 */
[----:B------:R-:W2:Y:S01]  /*2100*/  LDC.64 R112, c[0x0][0x5a8] ;  /* 0x00016a00ff707b82 */ /* 0x000ea20000000a00 */
[-C--:B0-----:R-:W-:Y:S02]  /*2110*/  IMAD R6, R15, R108.reuse, RZ ;  /* 0x0000006c0f067224 */ /* 0x081fe400078e02ff */
[----:B------:R-:W-:-:S04]  /*2120*/  IMAD.WIDE.U32 R106, R99, R108, R8 ;  /* 0x0000006c636a7225 */ /* 0x000fc800078e0008 */
[----:B------:R-:W-:Y:S02]  /*2130*/  IMAD R105, R99, R109, R6 ;  /* 0x0000006d63697224 */ /* 0x000fe400078e0206 */
[-C--:B-1----:R-:W-:Y:S02]  /*2140*/  IMAD R5, R101, R110.reuse, RZ ;  /* 0x0000006e65057224 */ /* 0x082fe400078e02ff */
[----:B------:R-:W-:Y:S02]  /*2150*/  IMAD.IADD R13, R107, 0x1, R105 ;  /* 0x000000016b0d7824 */ /* 0x000fe400078e0269 */
[----:B------:R-:W-:Y:S02]  /*2160*/  IMAD.MOV.U32 R12, RZ, RZ, R106 ;  /* 0x000000ffff0c7224 */ /* 0x000fe400078e006a */
[C---:B------:R-:W-:Y:S02]  /*2170*/  IMAD R109, R100.reuse, R111, R5 ;  /* 0x0000006f646d7224 */ /* 0x040fe400078e0205 */
[----:B------:R-:W-:-:S04]  /*2180*/  IMAD.WIDE.U32 R6, R100, R110, R12 ;  /* 0x0000006e64067225 */ /* 0x000fc800078e000c */
[----:B------:R-:W-:Y:S01]  /*2190*/  IMAD.IADD R5, R7, 0x1, R109 ;  /* 0x0000000107057824 */ /* 0x000fe200078e026d */
[----:B--2---:R-:W-:-:S04]  /*21a0*/  LEA R14, P1, R6, R112, 0x1 ;  /* 0x00000070060e7211 */ /* 0x004fc800078208ff */
[----:B------:R-:W-:-:S05]  /*21b0*/  LEA.HI.X R15, R6, R113, R5, 0x1, P1 ;  /* 0x00000071060f7211 */ /* 0x000fca00008f0c05 */
[----:B------:R0:W2:Y:S01]  /*21c0*/  @P3 LDG.E.LTC128B.U16 R5, desc[UR38][R14.64] ;  /* 0x000000260e053981 */ /* 0x0000a2000c1e1520 */
[----:B------:R-:W-:Y:S01]  /*21d0*/  IMAD.WIDE.U32 R6, R100, R110, R8 ;  /* 0x0000006e64067225 */ /* 0x000fe200078e0008 */
[----:B------:R-:W-:Y:S03]  /*21e0*/  BSSY B1, `(.L_x_34) ;  /* 0x0000013000017945 */ /* 0x000fe60003800000 */
[----:B------:R-:W-:Y:S02]  /*21f0*/  IMAD.IADD R7, R109, 0x1, R7 ;  /* 0x000000016d077824 */ /* 0x000fe400078e0207 */
[----:B------:R-:W-:Y:S01]  /*2200*/  IMAD.WIDE.U32 R20, R99, R108, R6 ;  /* 0x0000006c63147225 */ /* 0x000fe200078e0006 */
[----:B0-----:R-:W-:-:S03]  /*2210*/  SHF.L.U64.HI R15, R110, 0x3, R111 ;  /* 0x000000036e0f7819 */ /* 0x001fc6000001026f */
[----:B------:R-:W-:Y:S01]  /*2220*/  IMAD.IADD R7, R105, 0x1, R21 ;  /* 0x0000000169077824 */ /* 0x000fe200078e0215 */
[----:B------:R-:W-:Y:S01]  /*2230*/  LEA R6, P4, R20, R112, 0x1 ;  /* 0x0000007014067211 */ /* 0x000fe200078808ff */
[----:B------:R-:W-:-:S03]  /*2240*/  IMAD.SHL.U32 R14, R110, 0x8, RZ ;  /* 0x000000086e0e7824 */ /* 0x000fc600078e00ff */
[----:B------:R-:W-:Y:S01]  /*2250*/  LEA.HI.X R7, R20, R113, R7, 0x1, P4 ;  /* 0x0000007114077211 */ /* 0x000fe200020f0c07 */
[----:B--2---:R-:W-:-:S05]  /*2260*/  HADD2.F32 R10, -RZ, R5.H0_H0 ;  /* 0x20000005ff0a7230 */ /* 0x004fca0000004100 */
[----:B------:R-:W-:Y:S01]  /*2270*/  FMUL R11, R10, R89 ;  /* 0x000000590a0b7220 */ /* 0x000fe20000400000 */
[----:B------:R-:W-:-:S03]  /*2280*/  LEA R10, P1, R104, UR4, 0x1 ;  /* 0x00000004680a7c11 */ /* 0x000fc6000f8208ff */
[----:B------:R-:W-:Y:S01]  /*2290*/  FFMA R24, R24, R88, R11 ;  /* 0x0000005818187223 */ /* 0x000fe2000000000b */
[----:B------:R-:W-:Y:S02]  /*22a0*/  LEA.HI.X R11, R104, UR5, R115, 0x1, P1 ;  /* 0x00000005680b7c11 */ /* 0x000fe400088f0c73 */
[----:B------:R-:W-:Y:S02]  /*22b0*/  ISETP.GT.AND P1, PT, R4, 0x1, PT ;  /* 0x000000010400780c */ /* 0x000fe40003f24270 */
[----:B------:R-:W-:Y:S02]  /*22c0*/  F2FP.F16.F32.PACK_AB R24, RZ, R24 ;  /* 0x00000018ff18723e */ /* 0x000fe400000000ff */
[----:B------:R-:W-:-:S03]  /*22d0*/  ISETP.GT.AND P2, PT, R3, RZ, P1 ;  /* 0x000000ff0300720c */ /* 0x000fc60000f44270 */
[----:B------:R0:W-:Y:S10]  /*22e0*/  @P3 STG.E.U16 desc[UR38][R10.64], R24 ;  /* 0x000000180a003986 */ /* 0x0001f4000c101526 */
[----:B------:R-:W-:Y:S05]  /*22f0*/  @!P2 BRA `(.L_x_35) ;  /* 0x000000000004a947 */ /* 0x000fea0003800000 */
[----:B------:R1:W5:Y:S02]  /*2300*/  LDG.E.LTC128B.U16 R5, desc[UR38][R6.64+0x2] ;  /* 0x0000022606057981 */ /* 0x000364000c1e1520 */
.L_x_35:
[----:B------:R-:W-:Y:S05]  /*2310*/  BSYNC B1 ;  /* 0x0000000000017941 */ /* 0x000fea0003800000 */
.L_x_34:
[----:B-----5:R-:W-:Y:S01]  /*2320*/  HADD2.F32 R12, -RZ, R5.H0_H0 ;  /* 0x20000005ff0c7230 */ /* 0x020fe20000004100 */
[----:B------:R-:W-:Y:S01]  /*2330*/  ISETP.GT.AND P0, PT, R3, 0x8, P0 ;  /* 0x000000080300780c */ /* 0x000fe20000704270 */
[----:B------:R-:W-:Y:S01]  /*2340*/  IMAD.WIDE.U32 R20, R100, R110, R14 ;  /* 0x0000006e64147225 */ /* 0x000fe200078e000e */
[----:B0-----:R-:W-:-:S03]  /*2350*/  PRMT R24, R5, 0x7610, R24 ;  /* 0x0000761005187816 */ /* 0x001fc60000000018 */
[----:B------:R-:W-:Y:S01]  /*2360*/  FMUL R12, R12, R89 ;  /* 0x000000590c0c7220 */ /* 0x000fe20000400000 */
[----:B------:R-:W-:Y:S01]  /*2370*/  IMAD.IADD R109, R109, 0x1, R21 ;  /* 0x000000016d6d7824 */ /* 0x000fe200078e0215 */
[----:B------:R-:W-:Y:S02]  /*2380*/  IADD3 R106, P3, R106, R20, RZ ;  /* 0x000000146a6a7210 */ /* 0x000fe40007f7e0ff */
[----:B------:R-:W-:-:S03]  /*2390*/  FFMA R12, R25, R88, R12 ;  /* 0x00000058190c7223 */ /* 0x000fc6000000000c */
[----:B------:R-:W-:Y:S01]  /*23a0*/  IMAD.X R13, R109, 0x1, R13, P3 ;  /* 0x000000016d0d7824 */ /* 0x000fe200018e060d */
[C---:B------:R-:W-:Y:S02]  /*23b0*/  LEA R14, P3, R106.reuse, R112, 0x1 ;  /* 0x000000706a0e7211 */ /* 0x040fe400078608ff */
[----:B------:R-:W-:Y:S02]  /*23c0*/  F2FP.F16.F32.PACK_AB R12, RZ, R12 ;  /* 0x0000000cff0c723e */ /* 0x000fe400000000ff */
[----:B------:R-:W-:Y:S02]  /*23d0*/  LEA.HI.X R15, R106, R113, R13, 0x1, P3 ;  /* 0x000000716a0f7211 */ /* 0x000fe400018f0c0d */
[----:B------:R-:W-:-:S05]  /*23e0*/  PRMT R21, R12, 0x7610, R21 ;  /* 0x000076100c157816 */ /* 0x000fca0000000015 */
[----:B------:R0:W-:Y:S04]  /*23f0*/  @P2 STG.E.U16 desc[UR38][R10.64+0x2], R21 ;  /* 0x000002150a002986 */ /* 0x0001e8000c101526 */
[----:B------:R-:W2:Y:S01]  /*2400*/  @P0 LDG.E.LTC128B.U16 R24, desc[UR38][R14.64] ;  /* 0x000000260e180981 */ /* 0x000ea2000c1e1520 */
[----:B------:R-:W-:Y:S01]  /*2410*/  IADD3 R20, P2, R8, R20, RZ ;  /* 0x0000001408147210 */ /* 0x000fe20007f5e0ff */
[----:B------:R-:W-:Y:S01]  /*2420*/  BSSY B1, `(.L_x_36) ;  /* 0x0000011000017945 */ /* 0x000fe20003800000 */
[C---:B------:R-:W-:Y:S02]  /*2430*/  SHF.L.U64.HI R13, R90.reuse, 0x1, R91 ;  /* 0x000000015a0d7819 */ /* 0x040fe4000001025b */
[----:B------:R-:W-:Y:S01]  /*2440*/  ISETP.GT.AND P1, PT, R3, 0x8, P1 ;  /* 0x000000080300780c */ /* 0x000fe20000f24270 */
[----:B0-----:R-:W-:Y:S01]  /*2450*/  IMAD.X R21, R9, 0x1, R109, P2 ;  /* 0x0000000109157824 */ /* 0x001fe200010e066d */
[----:B------:R-:W-:Y:S01]  /*2460*/  LEA R12, P2, R90, R10, 0x1 ;  /* 0x0000000a5a0c7211 */ /* 0x000fe200078408ff */
[----:B------:R-:W-:-:S04]  /*2470*/  IMAD.WIDE.U32 R20, R99, R108, R20 ;  /* 0x0000006c63147225 */ /* 0x000fc800078e0014 */
[----:B------:R-:W-:Y:S02]  /*2480*/  IMAD.X R13, R13, 0x1, R11, P2 ;  /* 0x000000010d0d7824 */ /* 0x000fe400010e060b */
[----:B------:R-:W-:Y:S02]  /*2490*/  IMAD.IADD R9, R105, 0x1, R21 ;  /* 0x0000000169097824 */ /* 0x000fe400078e0215 */
[----:B--2---:R-:W-:-:S05]  /*24a0*/  HADD2.F32 R8, -RZ, R24.H0_H0 ;  /* 0x20000018ff087230 */ /* 0x004fca0000004100 */
[----:B------:R-:W-:Y:S01]  /*24b0*/  FMUL R5, R8, R89 ;  /* 0x0000005908057220 */ /* 0x000fe20000400000 */
[----:B------:R-:W-:-:S03]  /*24c0*/  LEA R8, P3, R20, R112, 0x1 ;  /* 0x0000007014087211 */ /* 0x000fc600078608ff */
[----:B------:R-:W-:Y:S01]  /*24d0*/  FFMA R5, R26, R88, R5 ;  /* 0x000000581a057223 */ /* 0x000fe20000000005 */
[----:B------:R-:W-:-:S04]  /*24e0*/  LEA.HI.X R9, R20, R113, R9, 0x1, P3 ;  /* 0x0000007114097211 */ /* 0x000fc800018f0c09 */
[----:B------:R-:W-:-:S05]  /*24f0*/  F2FP.F16.F32.PACK_AB R5, RZ, R5 ;  /* 0x00000005ff05723e */ /* 0x000fca00000000ff */
[----:B------:R0:W-:Y:S01]  /*2500*/  @P0 STG.E.U16 desc[UR38][R12.64], R5 ;  /* 0x000000050c000986 */ /* 0x0001e2000c101526 */
[----:B------:R-:W-:Y:S05]  /*2510*/  @!P1 BRA `(.L_x_37) ;  /* 0x0000000000049947 */ /* 0x000fea0003800000 */
[----:B------:R2:W5:Y:S02]  /*2520*/  LDG.E.LTC128B.U16 R24, desc[UR38][R8.64+0x2] ;  /* 0x0000022608187981 */ /* 0x000564000c1e1520 */
.L_x_37:
[----:B------:R-:W-:Y:S05]  /*2530*/  BSYNC B1 ;  /* 0x0000000000017941 */ /* 0x000fea0003800000 */
.L_x_36:
[----:B-----5:R-:W-:Y:S01]  /*2540*/  HADD2.F32 R14, -RZ, R24.H0_H0 ;  /* 0x20000018ff0e7230 */ /* 0x020fe20000004100 */
[----:B------:R-:W-:Y:S01]  /*2550*/  ISETP.GT.AND P0, PT, R4, 0x8, PT ;  /* 0x000000080400780c */ /* 0x000fe20003f04270 */
[----:B------:R-:W-:Y:S03]  /*2560*/  BSSY B1, `(.L_x_38) ;  /* 0x0000008000017945 */ /* 0x000fe60003800000 */
[----:B------:R-:W-:Y:S01]  /*2570*/  FMUL R14, R14, R89 ;  /* 0x000000590e0e7220 */ /* 0x000fe20000400000 */
[----:B------:R-:W-:-:S03]  /*2580*/  ISETP.GT.AND P2, PT, R3, RZ, P0 ;  /* 0x000000ff0300720c */ /* 0x000fc60000744270 */
[----:B------:R-:W-:-:S05]  /*2590*/  FFMA R14, R27, R88, R14 ;  /* 0x000000581b0e7223 */ /* 0x000fca000000000e */
[----:B------:R-:W-:-:S05]  /*25a0*/  F2FP.F16.F32.PACK_AB R14, RZ, R14 ;  /* 0x0000000eff0e723e */ /* 0x000fca00000000ff */
[----:B------:R3:W-:Y:S01]  /*25b0*/  @P1 STG.E.U16 desc[UR38][R12.64+0x2], R14 ;  /* 0x0000020e0c001986 */ /* 0x0007e2000c101526 */
[----:B------:R-:W-:Y:S05]  /*25c0*/  @!P2 BRA `(.L_x_39) ;  /* 0x000000000004a947 */ /* 0x000fea0003800000 */
[----:B------:R4:W5:Y:S02]  /*25d0*/  LDG.E.LTC128B.U16 R24, desc[UR38][R6.64+0x10] ;  /* 0x0000102606187981 */ /* 0x000964000c1e1520 */
.L_x_39:
[----:B------:R-:W-:Y:S05]  /*25e0*/  BSYNC B1 ;  /* 0x0000000000017941 */ /* 0x000fea0003800000 */
.L_x_38:
[----:B---3-5:R-:W-:Y:S01]  /*25f0*/  HADD2.F32 R14, -RZ, R24.H0_H0 ;  /* 0x20000018ff0e7230 */ /* 0x028fe20000004100 */
[----:B------:R-:W-:Y:S01]  /*2600*/  ISETP.GT.AND P1, PT, R4, 0x9, PT ;  /* 0x000000090400780c */ /* 0x000fe20003f24270 */
[----:B------:R-:W-:Y:S03]  /*2610*/  BSSY B1, `(.L_x_40) ;  /* 0x0000008000017945 */ /* 0x000fe60003800000 */
[----:B0-----:R-:W-:Y:S01]  /*2620*/  FMUL R5, R14, R89 ;  /* 0x000000590e057220 */ /* 0x001fe20000400000 */
[----:B------:R-:W-:-:S03]  /*2630*/  ISETP.GT.AND P3, PT, R3, RZ, P1 ;  /* 0x000000ff0300720c */ /* 0x000fc60000f64270 */
[----:B------:R-:W-:-:S05]  /*2640*/  FFMA R5, R28, R88, R5 ;  /* 0x000000581c057223 */ /* 0x000fca0000000005 */
[----:B------:R-:W-:-:S05]  /*2650*/  F2FP.F16.F32.PACK_AB R5, RZ, R5 ;  /* 0x00000005ff05723e */ /* 0x000fca00000000ff */
[----:B------:R0:W-:Y:S01]  /*2660*/  @P2 STG.E.U16 desc[UR38][R10.64+0x10], R5 ;  /* 0x000010050a002986 */ /* 0x0001e2000c101526 */
[----:B------:R-:W-:Y:S05]  /*2670*/  @!P3 BRA `(.L_x_41) ;  /* 0x000000000004b947 */ /* 0x000fea0003800000 */
[----:B------:R3:W5:Y:S02]  /*2680*/  LDG.E.LTC128B.U16 R24, desc[UR38][R6.64+0x12] ;  /* 0x0000122606187981 */ /* 0x000764000c1e1520 */
.L_x_41:
[----:B------:R-:W-:Y:S05]  /*2690*/  BSYNC B1 ;  /* 0x0000000000017941 */ /* 0x000fea0003800000 */
.L_x_40:
[----:B-----5:R-:W-:Y:S01]  /*26a0*/  HADD2.F32 R14, -RZ, R24.H0_H0 ;  /* 0x20000018ff0e7230 */ /* 0x020fe20000004100 */
[----:B------:R-:W-:Y:S01]  /*26b0*/  ISETP.GT.AND P0, PT, R3, 0x8, P0 ;  /* 0x000000080300780c */ /* 0x000fe20000704270 */
[----:B------:R-:W-:Y:S03]  /*26c0*/  BSSY B1, `(.L_x_42) ;  /* 0x0000007000017945 */ /* 0x000fe60003800000 */
[----:B------:R-:W-:-:S04]  /*26d0*/  FMUL R14, R14, R89 ;  /* 0x000000590e0e7220 */ /* 0x000fc80000400000 */
[----:B------:R-:W-:-:S05]  /*26e0*/  FFMA R14, R29, R88, R14 ;  /* 0x000000581d0e7223 */ /* 0x000fca000000000e */
[----:B------:R-:W-:-:S05]  /*26f0*/  F2FP.F16.F32.PACK_AB R14, RZ, R14 ;  /* 0x0000000eff0e723e */ /* 0x000fca00000000ff */
[----:B------:R0:W-:Y:S01]  /*2700*/  @P3 STG.E.U16 desc[UR38][R10.64+0x12], R14 ;  /* 0x0000120e0a003986 */ /* 0x0001e2000c101526 */
[----:B------:R-:W-:Y:S05]  /*2710*/  @!P0 BRA `(.L_x_43) ;  /* 0x0000000000048947 */ /* 0x000fea0003800000 */
[----:B------:R0:W5:Y:S02]  /*2720*/  LDG.E.LTC128B.U16 R24, desc[UR38][R8.64+0x10] ;  /* 0x0000102608187981 */ /* 0x000164000c1e1520 */
.L_x_43:
[----:B------:R-:W-:Y:S05]  /*2730*/  BSYNC B1 ;  /* 0x0000000000017941 */ /* 0x000fea0003800000 */
.L_x_42:
[----:B0----5:R-:W-:Y:S01]  /*2740*/  HADD2.F32 R14, -RZ, R24.H0_H0 ;  /* 0x20000018ff0e7230 */ /* 0x021fe20000004100 */
        /* <DEDUP_REMOVED lines=8> */
.L_x_45:
[----:B------:R-:W-:Y:S05]  /*27d0*/  BSYNC B1 ;  /* 0x0000000000017941 */ /* 0x000fea0003800000 */
.L_x_44:
        /* <DEDUP_REMOVED lines=10> */
.L_x_47:
[----:B------:R-:W-:Y:S05]  /*2880*/  BSYNC B1 ;  /* 0x0000000000017941 */ /* 0x000fea0003800000 */
.L_x_46:
[----:B0----5:R-:W-:Y:S01]  /*2890*/  HADD2.F32 R14, -RZ, R24.H0_H0 ;  /* 0x20000018ff0e7230 */ /* 0x021fe20000004100 */
        /* <DEDUP_REMOVED lines=9> */
.L_x_49:
[----:B------:R-:W-:Y:S05]  /*2930*/  BSYNC B1 ;  /* 0x0000000000017941 */ /* 0x000fea0003800000 */
.L_x_48:
        /* <DEDUP_REMOVED lines=9> */
.L_x_51:
[----:B------:R-:W-:Y:S05]  /*29d0*/  BSYNC B1 ;  /* 0x0000000000017941 */ /* 0x000fea0003800000 */
.L_x_50:
        /* <DEDUP_REMOVED lines=9> */
.L_x_53:
[----:B------:R-:W-:Y:S05]  /*2a70*/  BSYNC B1 ;  /* 0x0000000000017941 */ /* 0x000fea0003800000 */
.L_x_52:
        /* <DEDUP_REMOVED lines=10> */
.L_x_55:
[----:B------:R-:W-:Y:S05]  /*2b20*/  BSYNC B1 ;  /* 0x0000000000017941 */ /* 0x000fea0003800000 */
.L_x_54:
        /* <DEDUP_REMOVED lines=10> */
.L_x_57:
[----:B------:R-:W-:Y:S05]  /*2bd0*/  BSYNC B1 ;  /* 0x0000000000017941 */ /* 0x000fea0003800000 */
.L_x_56:
        /* <DEDUP_REMOVED lines=9> */
.L_x_59:
[----:B------:R-:W-:Y:S05]  /*2c70*/  BSYNC B1 ;  /* 0x0000000000017941 */ /* 0x000fea0003800000 */
.L_x_58:
        /* <DEDUP_REMOVED lines=9> */
.L_x_61:
[----:B------:R-:W-:Y:S05]  /*2d10*/  BSYNC B1 ;  /* 0x0000000000017941 */ /* 0x000fea0003800000 */
.L_x_60:
        /* <DEDUP_REMOVED lines=10> */
.L_x_63:
[----:B------:R-:W-:Y:S05]  /*2dc0*/  BSYNC B1 ;  /* 0x0000000000017941 */ /* 0x000fea0003800000 */
.L_x_62:
        /* <DEDUP_REMOVED lines=10> */
.L_x_65:
[----:B------:R-:W-:Y:S05]  /*2e70*/  BSYNC B1 ;  /* 0x0000000000017941 */ /* 0x000fea0003800000 */
.L_x_64:
        /* <DEDUP_REMOVED lines=9> */
.L_x_67:
[----:B------:R-:W-:Y:S05]  /*2f10*/  BSYNC B1 ;  /* 0x0000000000017941 */ /* 0x000fea0003800000 */
.L_x_66:
        /* <DEDUP_REMOVED lines=9> */
.L_x_69:
[----:B------:R-:W-:Y:S05]  /*2fb0*/  BSYNC B1 ;  /* 0x0000000000017941 */ /* 0x000fea0003800000 */
.L_x_68:
        /* <DEDUP_REMOVED lines=10> */
.L_x_71:
[----:B------:R-:W-:Y:S05]  /*3060*/  BSYNC B1 ;  /* 0x0000000000017941 */ /* 0x000fea0003800000 */
.L_x_70:
        /* <DEDUP_REMOVED lines=10> */
.L_x_73:
[----:B------:R-:W-:Y:S05]  /*3110*/  BSYNC B1 ;  /* 0x0000000000017941 */ /* 0x000fea0003800000 */
.L_x_72:
        /* <DEDUP_REMOVED lines=9> */
.L_x_75:
[----:B------:R-:W-:Y:S05]  /*31b0*/  BSYNC B1 ;  /* 0x0000000000017941 */ /* 0x000fea0003800000 */
.L_x_74:
        /* <DEDUP_REMOVED lines=9> */
.L_x_77:
[----:B------:R-:W-:Y:S05]  /*3250*/  BSYNC B1 ;  /* 0x0000000000017941 */ /* 0x000fea0003800000 */
.L_x_76:
        /* <DEDUP_REMOVED lines=10> */
.L_x_79:
[----:B------:R-:W-:Y:S05]  /*3300*/  BSYNC B1 ;  /* 0x0000000000017941 */ /* 0x000fea0003800000 */
.L_x_78:
        /* <DEDUP_REMOVED lines=10> */
.L_x_81:
[----:B------:R-:W-:Y:S05]  /*33b0*/  BSYNC B1 ;  /* 0x0000000000017941 */ /* 0x000fea0003800000 */
.L_x_80:
        /* <DEDUP_REMOVED lines=9> */
.L_x_83:
[----:B------:R-:W-:Y:S05]  /*3450*/  BSYNC B1 ;  /* 0x0000000000017941 */ /* 0x000fea0003800000 */
.L_x_82:
        /* <DEDUP_REMOVED lines=9> */
.L_x_85:
[----:B------:R-:W-:Y:S05]  /*34f0*/  BSYNC B1 ;  /* 0x0000000000017941 */ /* 0x000fea0003800000 */
.L_x_84:
        /* <DEDUP_REMOVED lines=10> */
.L_x_87:
[----:B------:R-:W-:Y:S05]  /*35a0*/  BSYNC B1 ;  /* 0x0000000000017941 */ /* 0x000fea0003800000 */
.L_x_86:
        /* <DEDUP_REMOVED lines=10> */
.L_x_89:
[----:B------:R-:W-:Y:S05]  /*3650*/  BSYNC B1 ;  /* 0x0000000000017941 */ /* 0x000fea0003800000 */
.L_x_88:
        /* <DEDUP_REMOVED lines=9> */
.L_x_91:
[----:B------:R-:W-:Y:S05]  /*36f0*/  BSYNC B1 ;  /* 0x0000000000017941 */ /* 0x000fea0003800000 */
.L_x_90:
        /* <DEDUP_REMOVED lines=9> */
.L_x_93:
[----:B------:R-:W-:Y:S05]  /*3790*/  BSYNC B1 ;  /* 0x0000000000017941 */ /* 0x000fea0003800000 */
.L_x_92:
        /* <DEDUP_REMOVED lines=10> */
.L_x_95:
[----:B------:R-:W-:Y:S05]  /*3840*/  BSYNC B1 ;  /* 0x0000000000017941 */ /* 0x000fea0003800000 */
.L_x_94:
        /* <DEDUP_REMOVED lines=10> */
.L_x_97:
[----:B------:R-:W-:Y:S05]  /*38f0*/  BSYNC B1 ;  /* 0x0000000000017941 */ /* 0x000fea0003800000 */
.L_x_96:
        /* <DEDUP_REMOVED lines=9> */
.L_x_99:
[----:B------:R-:W-:Y:S05]  /*3990*/  BSYNC B1 ;  /* 0x0000000000017941 */ /* 0x000fea0003800000 */
.L_x_98:
        /* <DEDUP_REMOVED lines=9> */
.L_x_101:
[----:B------:R-:W-:Y:S05]  /*3a30*/  BSYNC B1 ;  /* 0x0000000000017941 */ /* 0x000fea0003800000 */
.L_x_100:
        /* <DEDUP_REMOVED lines=10> */
.L_x_103:
[----:B------:R-:W-:Y:S05]  /*3ae0*/  BSYNC B1 ;  /* 0x0000000000017941 */ /* 0x000fea0003800000 */
.L_x_102:
        /* <DEDUP_REMOVED lines=10> */
.L_x_105:
[----:B------:R-:W-:Y:S05]  /*3b90*/  BSYNC B1 ;  /* 0x0000000000017941 */ /* 0x000fea0003800000 */
.L_x_104:
        /* <DEDUP_REMOVED lines=9> */
.L_x_107:
[----:B------:R-:W-:Y:S05]  /*3c30*/  BSYNC B1 ;  /* 0x0000000000017941 */ /* 0x000fea0003800000 */
.L_x_106:
        /* <DEDUP_REMOVED lines=9> */
.L_x_109:
[----:B------:R-:W-:Y:S05]  /*3cd0*/  BSYNC B1 ;  /* 0x0000000000017941 */ /* 0x000fea0003800000 */
.L_x_108:
        /* <DEDUP_REMOVED lines=10> */
.L_x_111:
[----:B------:R-:W-:Y:S05]  /*3d80*/  BSYNC B1 ;  /* 0x0000000000017941 */ /* 0x000fea0003800000 */
.L_x_110:
        /* <DEDUP_REMOVED lines=10> */
.L_x_113:
[----:B------:R-:W-:Y:S05]  /*3e30*/  BSYNC B1 ;  /* 0x0000000000017941 */ /* 0x000fea0003800000 */
.L_x_112:
        /* <DEDUP_REMOVED lines=9> */
.L_x_115:
[----:B------:R-:W-:Y:S05]  /*3ed0*/  BSYNC B1 ;  /* 0x0000000000017941 */ /* 0x000fea0003800000 */
.L_x_114:
        /* <DEDUP_REMOVED lines=9> */
.L_x_117:
[----:B------:R-:W-:Y:S05]  /*3f70*/  BSYNC B1 ;  /* 0x0000000000017941 */ /* 0x000fea0003800000 */
.L_x_116:
        /* <DEDUP_REMOVED lines=10> */
.L_x_119:
[----:B------:R-:W-:Y:S05]  /*4020*/  BSYNC B1 ;  /* 0x0000000000017941 */ /* 0x000fea0003800000 */
.L_x_118:
        /* <DEDUP_REMOVED lines=10> */
.L_x_121:
[----:B------:R-:W-:Y:S05]  /*40d0*/  BSYNC B1 ;  /* 0x0000000000017941 */ /* 0x000fea0003800000 */
.L_x_120:
        /* <DEDUP_REMOVED lines=9> */
.L_x_123:
[----:B------:R-:W-:Y:S05]  /*4170*/  BSYNC B1 ;  /* 0x0000000000017941 */ /* 0x000fea0003800000 */
.L_x_122:
        /* <DEDUP_REMOVED lines=9> */
.L_x_125:
[----:B------:R-:W-:Y:S05]  /*4210*/  BSYNC B1 ;  /* 0x0000000000017941 */ /* 0x000fea0003800000 */
.L_x_124:
        /* <DEDUP_REMOVED lines=10> */
.L_x_127:
[----:B------:R-:W-:Y:S05]  /*42c0*/  BSYNC B1 ;  /* 0x0000000000017941 */ /* 0x000fea0003800000 */
.L_x_126:
        /* <DEDUP_REMOVED lines=10> */
.L_x_129:
[----:B------:R-:W-:Y:S05]  /*4370*/  BSYNC B1 ;  /* 0x0000000000017941 */ /* 0x000fea0003800000 */
.L_x_128:
        /* <DEDUP_REMOVED lines=9> */
.L_x_131:
[----:B------:R-:W-:Y:S05]  /*4410*/  BSYNC B1 ;  /* 0x0000000000017941 */ /* 0x000fea0003800000 */
.L_x_130:
        /* <DEDUP_REMOVED lines=9> */
.L_x_133:
[----:B------:R-:W-:Y:S05]  /*44b0*/  BSYNC B1 ;  /* 0x0000000000017941 */ /* 0x000fea0003800000 */
.L_x_132:
        /* <DEDUP_REMOVED lines=10> */
.L_x_135:
[----:B------:R-:W-:Y:S05]  /*4560*/  BSYNC B1 ;  /* 0x0000000000017941 */ /* 0x000fea0003800000 */
.L_x_134:
        /* <DEDUP_REMOVED lines=10> */
.L_x_137:
[----:B------:R-:W-:Y:S05]  /*4610*/  BSYNC B1 ;  /* 0x0000000000017941 */ /* 0x000fea0003800000 */
.L_x_136:
        /* <DEDUP_REMOVED lines=9> */
.L_x_139:
[----:B------:R-:W-:Y:S05]  /*46b0*/  BSYNC B1 ;  /* 0x0000000000017941 */ /* 0x000fea0003800000 */
.L_x_138:
        /* <DEDUP_REMOVED lines=9> */
.L_x_141:
[----:B------:R-:W-:Y:S05]  /*4750*/  BSYNC B1 ;  /* 0x0000000000017941 */ /* 0x000fea0003800000 */
.L_x_140:
        /* <DEDUP_REMOVED lines=10> */
.L_x_143:
[----:B------:R-:W-:Y:S05]  /*4800*/  BSYNC B1 ;  /* 0x0000000000017941 */ /* 0x000fea0003800000 */
.L_x_142:
        /* <DEDUP_REMOVED lines=10> */
.L_x_145:
[----:B------:R-:W-:Y:S05]  /*48b0*/  BSYNC B1 ;  /* 0x0000000000017941 */ /* 0x000fea0003800000 */
.L_x_144:
        /* <DEDUP_REMOVED lines=9> */
.L_x_147:
[----:B------:R-:W-:Y:S05]  /*4950*/  BSYNC B1 ;  /* 0x0000000000017941 */ /* 0x000fea0003800000 */
.L_x_146:
        /* <DEDUP_REMOVED lines=9> */
.L_x_149:
[----:B------:R-:W-:Y:S05]  /*49f0*/  BSYNC B1 ;  /* 0x0000000000017941 */ /* 0x000fea0003800000 */
.L_x_148:
        /* <DEDUP_REMOVED lines=10> */
.L_x_151:
[----:B------:R-:W-:Y:S05]  /*4aa0*/  BSYNC B1 ;  /* 0x0000000000017941 */ /* 0x000fea0003800000 */
.L_x_150:
[----:B0----5:R-:W-:Y:S01]  /*4ab0*/  HADD2.F32 R14, -RZ, R24.H0_H0 ;  /* 0x20000018ff0e7230 */ /* 0x021fe20000004100 */
[----:B------:R-:W-:Y:S01]  /*4ac0*/  ISETP.GT.AND P1, PT, R4, 0x79, PT ;  /* 0x000000790400780c */ /* 0x000fe20003f24270 */
[----:B------:R-:W-:Y:S01]  /*4ad0*/  @P2 IMAD.MOV.U32 R4, RZ, RZ, R10 ;  /* 0x000000ffff042224 */ /* 0x000fe200078e000a */
[----:B------:R-:W-:Y:S02]  /*4ae0*/  BSSY B1, `(.L_x_152) ;  /* 0x000000a000017945 */ /* 0x000fe40003800000 */
[----:B------:R-:W-:Y:S01]  /*4af0*/  FMUL R5, R14, R89 ;  /* 0x000000590e057220 */ /* 0x000fe20000400000 */
[----:B------:R-:W-:-:S03]  /*4b00*/  ISETP.GT.AND P3, PT, R3, RZ, P1 ;  /* 0x000000ff0300720c */ /* 0x000fc60000f64270 */
[----:B------:R-:W-:-:S05]  /*4b10*/  FFMA R5, R84, R88, R5 ;  /* 0x0000005854057223 */ /* 0x000fca0000000005 */
[----:B------:R-:W-:-:S04]  /*4b20*/  F2FP.F16.F32.PACK_AB R5, RZ, R5 ;  /* 0x00000005ff05723e */ /* 0x000fc800000000ff */
[----:B------:R-:W-:Y:S01]  /*4b30*/  PRMT R14, R5, 0x7610, R14 ;  /* 0x00007610050e7816 */ /* 0x000fe2000000000e */
[----:B------:R-:W-:-:S05]  /*4b40*/  @P2 IMAD.MOV.U32 R5, RZ, RZ, R11 ;  /* 0x000000ffff052224 */ /* 0x000fca00078e000b */
[----:B------:R0:W-:Y:S01]  /*4b50*/  @P2 STG.E.U16 desc[UR38][R4.64+0xf0], R14 ;  /* 0x0000f00e04002986 */ /* 0x0001e2000c101526 */
[----:B------:R-:W-:Y:S05]  /*4b60*/  @!P3 BRA `(.L_x_153) ;  /* 0x000000000004b947 */ /* 0x000fea0003800000 */
[----:B------:R0:W5:Y:S02]  /*4b70*/  LDG.E.LTC128B.U16 R24, desc[UR38][R6.64+0xf2] ;  /* 0x0000f22606187981 */ /* 0x000164000c1e1520 */
.L_x_153:
[----:B------:R-:W-:Y:S05]  /*4b80*/  BSYNC B1 ;  /* 0x0000000000017941 */ /* 0x000fea0003800000 */
.L_x_152:
        /* <DEDUP_REMOVED lines=9> */
.L_x_155:
[----:B------:R-:W-:Y:S05]  /*4c20*/  BSYNC B1 ;  /* 0x0000000000017941 */ /* 0x000fea0003800000 */
.L_x_154:
[----:B0----5:R-:W-:Y:S01]  /*4c30*/  HADD2.F32 R4, -RZ, R24.H0_H0 ;  /* 0x20000018ff047230 */ /* 0x021fe20000004100 */
[----:B------:R-:W-:Y:S01]  /*4c40*/  ISETP.GT.AND P1, PT, R3, 0x8, P1 ;  /* 0x000000080300780c */ /* 0x000fe20000f24270 */
[----:B------:R-:W-:Y:S03]  /*4c50*/  BSSY B1, `(.L_x_156) ;  /* 0x000000a000017945 */ /* 0x000fe60003800000 */
[----:B------:R-:W-:Y:S01]  /*4c60*/  FMUL R5, R4, R89 ;  /* 0x0000005904057220 */ /* 0x000fe20000400000 */
[----:B------:R-:W-:-:S03]  /*4c70*/  @P0 IMAD.MOV.U32 R4, RZ, RZ, R12 ;  /* 0x000000ffff040224 */ /* 0x000fc600078e000c */
[----:B------:R-:W-:-:S05]  /*4c80*/  FFMA R5, R86, R88, R5 ;  /* 0x0000005856057223 */ /* 0x000fca0000000005 */
[----:B------:R-:W-:-:S04]  /*4c90*/  F2FP.F16.F32.PACK_AB R5, RZ, R5 ;  /* 0x00000005ff05723e */ /* 0x000fc800000000ff */
[----:B-1-34-:R-:W-:Y:S01]  /*4ca0*/  PRMT R6, R5, 0x7610, R6 ;  /* 0x0000761005067816 */ /* 0x01afe20000000006 */
[----:B------:R-:W-:-:S05]  /*4cb0*/  @P0 IMAD.MOV.U32 R5, RZ, RZ, R13 ;  /* 0x000000ffff050224 */ /* 0x000fca00078e000d */
[----:B------:R0:W-:Y:S01]  /*4cc0*/  @P0 STG.E.U16 desc[UR38][R4.64+0xf0], R6 ;  /* 0x0000f00604000986 */ /* 0x0001e2000c101526 */
[----:B------:R-:W-:Y:S05]  /*4cd0*/  @!P1 BRA `(.L_x_157) ;  /* 0x0000000000049947 */ /* 0x000fea0003800000 */
[----:B------:R1:W5:Y:S02]  /*4ce0*/  LDG.E.LTC128B.U16 R24, desc[UR38][R8.64+0xf2] ;  /* 0x0000f22608187981 */ /* 0x000364000c1e1520 */
.L_x_157:
[----:B------:R-:W-:Y:S05]  /*4cf0*/  BSYNC B1 ;  /* 0x0000000000017941 */ /* 0x000fea0003800000 */
.L_x_156:
[----:B------:R-:W-:Y:S05]  /*4d00*/  @!P1 BRA `(.L_x_158) ;  /* 0x0000001000d09947 */ /* 0x000fea0003800000 */
[----:B-----5:R-:W-:-:S05]  /*4d10*/  HADD2.F32 R24, -RZ, R24.H0_H0 ;  /* 0x20000018ff187230 */ /* 0x020fca0000004100 */
[----:B------:R-:W-:-:S04]  /*4d20*/  FMUL R24, R24, R89 ;  /* 0x0000005918187220 */ /* 0x000fc80000400000 */
[----:B------:R-:W-:-:S05]  /*4d30*/  FFMA R24, R87, R88, R24 ;  /* 0x0000005857187223 */ /* 0x000fca0000000018 */
[----:B------:R-:W-:-:S05]  /*4d40*/  F2FP.F16.F32.PACK_AB R24, RZ, R24 ;  /* 0x00000018ff18723e */ /* 0x000fca00000000ff */
[----:B------:R3:W-:Y:S01]  /*4d50*/  STG.E.U16 desc[UR38][R12.64+0xf2], R24 ;  /* 0x0000f2180c007986 */ /* 0x0007e2000c101526 */
[----:B------:R-:W-:Y:S05]  /*4d60*/  BRA `(.L_x_158) ;  /* 0x0000001000b87947 */ /* 0x000fea0003800000 */
.L_x_33:
[----:B------:R-:W-:Y:S01]  /*4d70*/  ISETP.GT.AND P2, PT, R4, 0x1, PT ;  /* 0x000000010400780c */ /* 0x000fe20003f44270 */
[----:B------:R-:W-:Y:S01]  /*4d80*/  ULDC.64 UR4, c[0x0][0x5c0] ;  /* 0x0001700000047ab9 */ /* 0x000fe20000000a00 */
[-C--:B------:R-:W-:Y:S01]  /*4d90*/  FMUL R24, R24, R88.reuse ;  /* 0x0000005818187220 */ /* 0x080fe20000400000 */
[-C--:B------:R-:W-:Y:S01]  /*4da0*/  FMUL R25, R25, R88.reuse ;  /* 0x0000005819197220 */ /* 0x080fe20000400000 */
[----:B------:R-:W-:Y:S01]  /*4db0*/  ISETP.GT.AND P1, PT, R3, RZ, P2 ;  /* 0x000000ff0300720c */ /* 0x000fe20001724270 */
[-C--:B------:R-:W-:Y:S01]  /*4dc0*/  FMUL R26, R26, R88.reuse ;  /* 0x000000581a1a7220 */ /* 0x080fe20000400000 */
[----:B------:R-:W-:Y:S01]  /*4dd0*/  LEA R6, P4, R104, UR4, 0x1 ;  /* 0x0000000468067c11 */ /* 0x000fe2000f8808ff */
[----:B------:R-:W-:Y:S01]  /*4de0*/  FMUL R27, R27, R88 ;  /* 0x000000581b1b7220 */ /* 0x000fe20000400000 */
[----:B------:R-:W-:Y:S01]  /*4df0*/  F2FP.F16.F32.PACK_AB R24, RZ, R24 ;  /* 0x00000018ff18723e */ /* 0x000fe200000000ff */
[-C--:B------:R-:W-:Y:S01]  /*4e00*/  FMUL R28, R28, R88.reuse ;  /* 0x000000581c1c7220 */ /* 0x080fe20000400000 */
[----:B------:R-:W-:Y:S01]  /*4e10*/  LEA.HI.X R7, R104, UR5, R115, 0x1, P4 ;  /* 0x0000000568077c11 */ /* 0x000fe2000a0f0c73 */
[-C--:B------:R-:W-:Y:S01]  /*4e20*/  FMUL R29, R29, R88.reuse ;  /* 0x000000581d1d7220 */ /* 0x080fe20000400000 */
[----:B------:R-:W-:Y:S01]  /*4e30*/  F2FP.F16.F32.PACK_AB R25, RZ, R25 ;  /* 0x00000019ff19723e */ /* 0x000fe200000000ff */
[-C--:B------:R-:W-:Y:S01]  /*4e40*/  FMUL R30, R30, R88.reuse ;  /* 0x000000581e1e7220 */ /* 0x080fe20000400000 */
[----:B------:R-:W-:Y:S01]  /*4e50*/  ISETP.GT.AND P2, PT, R3, 0x8, P2 ;  /* 0x000000080300780c */ /* 0x000fe20001744270 */
[----:B------:R-:W-:Y:S01]  /*4e60*/  @P3 STG.E.U16 desc[UR38][R6.64], R24 ;  /* 0x0000001806003986 */ /* 0x000fe2000c101526 */
[C---:B------:R-:W-:Y:S01]  /*4e70*/  SHF.L.U64.HI R5, R90.reuse, 0x1, R91 ;  /* 0x000000015a057819 */ /* 0x040fe2000001025b */
[----:B------:R-:W-:Y:S01]  /*4e80*/  FMUL R31, R31, R88 ;  /* 0x000000581f1f7220 */ /* 0x000fe20000400000 */
[----:B------:R-:W-:Y:S01]  /*4e90*/  LEA R8, P3, R90, R6, 0x1 ;  /* 0x000000065a087211 */ /* 0x000fe200078608ff */
[----:B------:R-:W-:Y:S01]  /*4ea0*/  @P1 STG.E.U16 desc[UR38][R6.64+0x2], R25 ;  /* 0x0000021906001986 */ /* 0x000fe2000c101526 */
[----:B------:R-:W-:Y:S01]  /*4eb0*/  ISETP.GT.AND P1, PT, R3, 0x8, P0 ;  /* 0x000000080300780c */ /* 0x000fe20000724270 */
[----:B------:R-:W-:Y:S01]  /*4ec0*/  FMUL R32, R32, R88 ;  /* 0x0000005820207220 */ /* 0x000fe20000400000 */
[----:B------:R-:W-:Y:S01]  /*4ed0*/  F2FP.F16.F32.PACK_AB R26, RZ, R26 ;  /* 0x0000001aff1a723e */ /* 0x000fe200000000ff */
[----:B------:R-:W-:Y:S01]  /*4ee0*/  IMAD.X R9, R5, 0x1, R7, P3 ;  /* 0x0000000105097824 */ /* 0x000fe200018e0607 */
[----:B------:R-:W-:Y:S01]  /*4ef0*/  F2FP.F16.F32.PACK_AB R27, RZ, R27 ;  /* 0x0000001bff1b723e */ /* 0x000fe200000000ff */
[-C--:B------:R-:W-:Y:S01]  /*4f00*/  FMUL R33, R33, R88.reuse ;  /* 0x0000005821217220 */ /* 0x080fe20000400000 */
[----:B------:R-:W-:Y:S01]  /*4f10*/  ISETP.GT.AND P0, PT, R4, 0x8, PT ;  /* 0x000000080400780c */ /* 0x000fe20003f04270 */
[----:B------:R-:W-:Y:S01]  /*4f20*/  FMUL R34, R34, R88 ;  /* 0x0000005822227220 */ /* 0x000fe20000400000 */
[----:B------:R-:W-:Y:S01]  /*4f30*/  F2FP.F16.F32.PACK_AB R28, RZ, R28 ;  /* 0x0000001cff1c723e */ /* 0x000fe200000000ff */
[-C--:B------:R-:W-:Y:S01]  /*4f40*/  FMUL R35, R35, R88.reuse ;  /* 0x0000005823237220 */ /* 0x080fe20000400000 */
[C---:B------:R-:W-:Y:S01]  /*4f50*/  ISETP.GT.AND P4, PT, R3.reuse, RZ, P0 ;  /* 0x000000ff0300720c */ /* 0x040fe20000784270 */
[-C--:B------:R-:W-:Y:S01]  /*4f60*/  FMUL R36, R36, R88.reuse ;  /* 0x0000005824247220 */ /* 0x080fe20000400000 */
[----:B------:R-:W-:Y:S01]  /*4f70*/  F2FP.F16.F32.PACK_AB R29, RZ, R29 ;  /* 0x0000001dff1d723e */ /* 0x000fe200000000ff */
[----:B------:R-:W-:Y:S01]  /*4f80*/  @P1 STG.E.U16 desc[UR38][R8.64], R26 ;  /* 0x0000001a08001986 */ /* 0x000fe2000c101526 */
[----:B------:R-:W-:Y:S01]  /*4f90*/  ISETP.GT.AND P1, PT, R3, 0x8, P0 ;  /* 0x000000080300780c */ /* 0x000fe20000724270 */
[----:B------:R-:W-:Y:S01]  /*4fa0*/  FMUL R37, R37, R88 ;  /* 0x0000005825257220 */ /* 0x000fe20000400000 */
[----:B------:R-:W-:Y:S01]  /*4fb0*/  F2FP.F16.F32.PACK_AB R30, RZ, R30 ;  /* 0x0000001eff1e723e */ /* 0x000fe200000000ff */
[----:B------:R-:W-:Y:S01]  /*4fc0*/  @P2 STG.E.U16 desc[UR38][R8.64+0x2], R27 ;  /* 0x0000021b08002986 */ /* 0x000fe2000c101526 */
[----:B------:R-:W-:Y:S01]  /*4fd0*/  ISETP.GT.AND P2, PT, R4, 0x9, PT ;  /* 0x000000090400780c */ /* 0x000fe20003f44270 */
[-C--:B------:R-:W-:Y:S01]  /*4fe0*/  FMUL R38, R38, R88.reuse ;  /* 0x0000005826267220 */ /* 0x080fe20000400000 */
[----:B------:R-:W-:Y:S01]  /*4ff0*/  F2FP.F16.F32.PACK_AB R31, RZ, R31 ;  /* 0x0000001fff1f723e */ /* 0x000fe200000000ff */
[-C--:B------:R-:W-:Y:S01]  /*5000*/  FMUL R39, R39, R88.reuse ;  /* 0x0000005827277220 */ /* 0x080fe20000400000 */
[C---:B------:R-:W-:Y:S01]  /*5010*/  ISETP.GT.AND P3, PT, R3.reuse, RZ, P2 ;  /* 0x000000ff0300720c */ /* 0x040fe20001764270 */
[----:B------:R-:W-:Y:S01]  /*5020*/  @P4 STG.E.U16 desc[UR38][R6.64+0x10], R28 ;  /* 0x0000101c06004986 */ /* 0x000fe2000c101526 */
[----:B------:R-:W-:Y:S01]  /*5030*/  ISETP.GT.AND P2, PT, R3, 0x8, P2 ;  /* 0x000000080300780c */ /* 0x000fe20001744270 */
[-C--:B------:R-:W-:Y:S01]  /*5040*/  FMUL R40, R40, R88.reuse ;  /* 0x0000005828287220 */ /* 0x080fe20000400000 */
[----:B------:R-:W-:Y:S01]  /*5050*/  ISETP.GT.AND P0, PT, R4, 0x10, PT ;  /* 0x000000100400780c */ /* 0x000fe20003f04270 */
[----:B------:R-:W-:Y:S01]  /*5060*/  FMUL R41, R41, R88 ;  /* 0x0000005829297220 */ /* 0x000fe20000400000 */
[----:B------:R-:W-:Y:S01]  /*5070*/  F2FP.F16.F32.PACK_AB R32, RZ, R32 ;  /* 0x00000020ff20723e */ /* 0x000fe200000000ff */
[-C--:B------:R-:W-:Y:S01]  /*5080*/  FMUL R42, R42, R88.reuse ;  /* 0x000000582a2a7220 */ /* 0x080fe20000400000 */
[----:B------:R-:W-:Y:S01]  /*5090*/  ISETP.GT.AND P4, PT, R3, RZ, P0 ;  /* 0x000000ff0300720c */ /* 0x000fe20000784270 */
[-C--:B------:R-:W-:Y:S01]  /*50a0*/  FMUL R43, R43, R88.reuse ;  /* 0x000000582b2b7220 */ /* 0x080fe20000400000 */
[----:B------:R-:W-:Y:S01]  /*50b0*/  F2FP.F16.F32.PACK_AB R33, RZ, R33 ;  /* 0x00000021ff21723e */ /* 0x000fe200000000ff */
[----:B------:R-:W-:Y:S01]  /*50c0*/  FMUL R44, R44, R88 ;  /* 0x000000582c2c7220 */ /* 0x000fe20000400000 */
[----:B------:R-:W-:Y:S01]  /*50d0*/  F2FP.F16.F32.PACK_AB R34, RZ, R34 ;  /* 0x00000022ff22723e */ /* 0x000fe200000000ff */
[----:B------:R-:W-:Y:S01]  /*50e0*/  @P3 STG.E.U16 desc[UR38][R6.64+0x12], R29 ;  /* 0x0000121d06003986 */ /* 0x000fe2000c101526 */
[----:B------:R-:W-:Y:S01]  /*50f0*/  ISETP.GT.AND P3, PT, R4, 0x11, PT ;  /* 0x000000110400780c */ /* 0x000fe20003f64270 */
[-C--:B------:R-:W-:Y:S01]  /*5100*/  FMUL R45, R45, R88.reuse ;  /* 0x000000582d2d7220 */ /* 0x080fe20000400000 */
[----:B------:R-:W-:Y:S01]  /*5110*/  F2FP.F16.F32.PACK_AB R35, RZ, R35 ;  /* 0x00000023ff23723e */ /* 0x000fe200000000ff */
[----:B------:R-:W-:Y:S01]  /*5120*/  @P1 STG.E.U16 desc[UR38][R8.64+0x10], R30 ;  /* 0x0000101e08001986 */ /* 0x000fe2000c101526 */
[C---:B------:R-:W-:Y:S01]  /*5130*/  ISETP.GT.AND P1, PT, R3.reuse, 0x8, P0 ;  /* 0x000000080300780c */ /* 0x040fe20000724270 */
[-C--:B------:R-:W-:Y:S01]  /*5140*/  FMUL R46, R46, R88.reuse ;  /* 0x000000582e2e7220 */ /* 0x080fe20000400000 */
[----:B------:R-:W-:Y:S01]  /*5150*/  ISETP.GT.AND P0, PT, R4, 0x18, PT ;  /* 0x000000180400780c */ /* 0x000fe20003f04270 */
[----:B------:R-:W-:Y:S01]  /*5160*/  @P2 STG.E.U16 desc[UR38][R8.64+0x12], R31 ;  /* 0x0000121f08002986 */ /* 0x000fe2000c101526 */
[----:B------:R-:W-:Y:S01]  /*5170*/  ISETP.GT.AND P2, PT, R3, RZ, P3 ;  /* 0x000000ff0300720c */ /* 0x000fe20001f44270 */
[-C--:B------:R-:W-:Y:S01]  /*5180*/  FMUL R47, R47, R88.reuse ;  /* 0x000000582f2f7220 */ /* 0x080fe20000400000 */
[C---:B------:R-:W-:Y:S01]  /*5190*/  ISETP.GT.AND P3, PT, R3.reuse, 0x8, P3 ;  /* 0x000000080300780c */ /* 0x040fe20001f64270 */
[----:B------:R-:W-:Y:S01]  /*51a0*/  @P4 STG.E.U16 desc[UR38][R6.64+0x20], R32 ;  /* 0x0000202006004986 */ /* 0x000fe2000c101526 */
[----:B------:R-:W-:Y:S01]  /*51b0*/  ISETP.GT.AND P4, PT, R3, RZ, P0 ;  /* 0x000000ff0300720c */ /* 0x000fe20000784270 */
[----:B------:R-:W-:Y:S01]  /*51c0*/  FMUL R48, R48, R88 ;  /* 0x0000005830307220 */ /* 0x000fe20000400000 */
[----:B------:R-:W-:Y:S01]  /*51d0*/  F2FP.F16.F32.PACK_AB R36, RZ, R36 ;  /* 0x00000024ff24723e */ /* 0x000fe200000000ff */
[-C--:B------:R-:W-:Y:S01]  /*51e0*/  FMUL R49, R49, R88.reuse ;  /* 0x0000005831317220 */ /* 0x080fe20000400000 */
[----:B------:R-:W-:Y:S01]  /*51f0*/  F2FP.F16.F32.PACK_AB R37, RZ, R37 ;  /* 0x00000025ff25723e */ /* 0x000fe200000000ff */
[----:B------:R-:W-:Y:S01]  /*5200*/  FMUL R50, R50, R88 ;  /* 0x0000005832327220 */ /* 0x000fe20000400000 */
[----:B------:R-:W-:Y:S01]  /*5210*/  F2FP.F16.F32.PACK_AB R38, RZ, R38 ;  /* 0x00000026ff26723e */ /* 0x000fe200000000ff */
[----:B------:R-:W-:Y:S01]  /*5220*/  FMUL R51, R51, R88 ;  /* 0x0000005833337220 */ /* 0x000fe20000400000 */
[----:B------:R-:W-:Y:S01]  /*5230*/  F2FP.F16.F32.PACK_AB R39, RZ, R39 ;  /* 0x00000027ff27723e */ /* 0x000fe200000000ff */
[----:B------:R-:W-:Y:S01]  /*5240*/  @P2 STG.E.U16 desc[UR38][R6.64+0x22], R33 ;  /* 0x0000222106002986 */ /* 0x000fe2000c101526 */
[----:B------:R-:W-:Y:S01]  /*5250*/  F2FP.F16.F32.PACK_AB R40, RZ, R40 ;  /* 0x00000028ff28723e */ /* 0x000fe200000000ff */
[-C--:B------:R-:W-:Y:S01]  /*5260*/  FMUL R52, R52, R88.reuse ;  /* 0x0000005834347220 */ /* 0x080fe20000400000 */
[----:B------:R-:W-:Y:S01]  /*5270*/  F2FP.F16.F32.PACK_AB R41, RZ, R41 ;  /* 0x00000029ff29723e */ /* 0x000fe200000000ff */
[----:B------:R-:W-:Y:S01]  /*5280*/  @P1 STG.E.U16 desc[UR38][R8.64+0x20], R34 ;  /* 0x0000202208001986 */ /* 0x000fe2000c101526 */
[----:B------:R-:W-:Y:S01]  /*5290*/  ISETP.GT.AND P1, PT, R3, 0x8, P0 ;  /* 0x000000080300780c */ /* 0x000fe20000724270 */
[-C--:B------:R-:W-:Y:S01]  /*52a0*/  FMUL R53, R53, R88.reuse ;  /* 0x0000005835357220 */ /* 0x080fe20000400000 */
[C---:B------:R-:W-:Y:S01]  /*52b0*/  ISETP.GT.AND P0, PT, R4.reuse, 0x20, PT ;  /* 0x000000200400780c */ /* 0x040fe20003f04270 */
[----:B------:R-:W-:Y:S01]  /*52c0*/  @P3 STG.E.U16 desc[UR38][R8.64+0x22], R35 ;  /* 0x0000222308003986 */ /* 0x000fe2000c101526 */
[----:B------:R-:W-:Y:S01]  /*52d0*/  ISETP.GT.AND P3, PT, R4, 0x19, PT ;  /* 0x000000190400780c */ /* 0x000fe20003f64270 */
[----:B------:R-:W-:Y:S01]  /*52e0*/  FMUL R54, R54, R88 ;  /* 0x0000005836367220 */ /* 0x000fe20000400000 */
[----:B------:R-:W-:Y:S01]  /*52f0*/  F2FP.F16.F32.PACK_AB R42, RZ, R42 ;  /* 0x0000002aff2a723e */ /* 0x000fe200000000ff */
[----:B------:R-:W-:Y:S01]  /*5300*/  @P4 STG.E.U16 desc[UR38][R6.64+0x30], R36 ;  /* 0x0000302406004986 */ /* 0x000fe2000c101526 */
[----:B------:R-:W-:Y:S01]  /*5310*/  ISETP.GT.AND P2, PT, R3, RZ, P3 ;  /* 0x000000ff0300720c */ /* 0x000fe20001f44270 */
[-C--:B------:R-:W-:Y:S01]  /*5320*/  FMUL R55, R55, R88.reuse ;  /* 0x0000005837377220 */ /* 0x080fe20000400000 */
[C---:B------:R-:W-:Y:S01]  /*5330*/  ISETP.GT.AND P3, PT, R3.reuse, 0x8, P3 ;  /* 0x000000080300780c */ /* 0x040fe20001f64270 */
[-C--:B------:R-:W-:Y:S01]  /*5340*/  FMUL R56, R56, R88.reuse ;  /* 0x0000005838387220 */ /* 0x080fe20000400000 */
[----:B------:R-:W-:Y:S01]  /*5350*/  ISETP.GT.AND P4, PT, R3, RZ, P0 ;  /* 0x000000ff0300720c */ /* 0x000fe20000784270 */
[-C--:B------:R-:W-:Y:S01]  /*5360*/  FMUL R57, R57, R88.reuse ;  /* 0x0000005839397220 */ /* 0x080fe20000400000 */
[----:B------:R-:W-:Y:S01]  /*5370*/  F2FP.F16.F32.PACK_AB R43, RZ, R43 ;  /* 0x0000002bff2b723e */ /* 0x000fe200000000ff */
[----:B------:R-:W-:Y:S01]  /*5380*/  FMUL R58, R58, R88 ;  /* 0x000000583a3a7220 */ /* 0x000fe20000400000 */
[----:B------:R-:W-:Y:S01]  /*5390*/  F2FP.F16.F32.PACK_AB R44, RZ, R44 ;  /* 0x0000002cff2c723e */ /* 0x000fe200000000ff */
[-C--:B------:R-:W-:Y:S01]  /*53a0*/  FMUL R59, R59, R88.reuse ;  /* 0x000000583b3b7220 */ /* 0x080fe20000400000 */
[----:B------:R-:W-:Y:S01]  /*53b0*/  F2FP.F16.F32.PACK_AB R45, RZ, R45 ;  /* 0x0000002dff2d723e */ /* 0x000fe200000000ff */
[----:B------:R-:W-:Y:S01]  /*53c0*/  FMUL R60, R60, R88 ;  /* 0x000000583c3c7220 */ /* 0x000fe20000400000 */
[----:B------:R-:W-:Y:S01]  /*53d0*/  F2FP.F16.F32.PACK_AB R46, RZ, R46 ;  /* 0x0000002eff2e723e */ /* 0x000fe200000000ff */
[----:B------:R-:W-:Y:S01]  /*53e0*/  @P2 STG.E.U16 desc[UR38][R6.64+0x32], R37 ;  /* 0x0000322506002986 */ /* 0x000fe2000c101526 */
[----:B------:R-:W-:Y:S01]  /*53f0*/  F2FP.F16.F32.PACK_AB R47, RZ, R47 ;  /* 0x0000002fff2f723e */ /* 0x000fe200000000ff */
[----:B------:R-:W-:Y:S01]  /*5400*/  FMUL R61, R61, R88 ;  /* 0x000000583d3d7220 */ /* 0x000fe20000400000 */
[----:B------:R-:W-:Y:S01]  /*5410*/  F2FP.F16.F32.PACK_AB R48, RZ, R48 ;  /* 0x00000030ff30723e */ /* 0x000fe200000000ff */
[----:B------:R-:W-:Y:S01]  /*5420*/  @P1 STG.E.U16 desc[UR38][R8.64+0x30], R38 ;  /* 0x0000302608001986 */ /* 0x000fe2000c101526 */
[----:B------:R-:W-:Y:S01]  /*5430*/  ISETP.GT.AND P1, PT, R3, 0x8, P0 ;  /* 0x000000080300780c */ /* 0x000fe20000724270 */
[-C--:B------:R-:W-:Y:S01]  /*5440*/  FMUL R62, R62, R88.reuse ;  /* 0x000000583e3e7220 */ /* 0x080fe20000400000 */
[C---:B------:R-:W-:Y:S01]  /*5450*/  ISETP.GT.AND P0, PT, R4.reuse, 0x28, PT ;  /* 0x000000280400780c */ /* 0x040fe20003f04270 */
[----:B------:R-:W-:Y:S01]  /*5460*/  @P3 STG.E.U16 desc[UR38][R8.64+0x32], R39 ;  /* 0x0000322708003986 */ /* 0x000fe2000c101526 */
[----:B------:R-:W-:Y:S01]  /*5470*/  ISETP.GT.AND P3, PT, R4, 0x21, PT ;  /* 0x000000210400780c */ /* 0x000fe20003f64270 */
[-C--:B------:R-:W-:Y:S01]  /*5480*/  FMUL R63, R63, R88.reuse ;  /* 0x000000583f3f7220 */ /* 0x080fe20000400000 */
[----:B------:R-:W-:Y:S01]  /*5490*/  F2FP.F16.F32.PACK_AB R49, RZ, R49 ;  /* 0x00000031ff31723e */ /* 0x000fe200000000ff */
[----:B------:R-:W-:Y:S01]  /*54a0*/  @P4 STG.E.U16 desc[UR38][R6.64+0x40], R40 ;  /* 0x0000402806004986 */ /* 0x000fe2000c101526 */
[C---:B------:R-:W-:Y:S01]  /*54b0*/  ISETP.GT.AND P2, PT, R3.reuse, RZ, P3 ;  /* 0x000000ff0300720c */ /* 0x040fe20001f44270 */
[-C--:B------:R-:W-:Y:S01]  /*54c0*/  FMUL R64, R64, R88.reuse ;  /* 0x0000005840407220 */ /* 0x080fe20000400000 */
[----:B------:R-:W-:Y:S01]  /*54d0*/  ISETP.GT.AND P3, PT, R3, 0x8, P3 ;  /* 0x000000080300780c */ /* 0x000fe20001f64270 */
[-C--:B------:R-:W-:Y:S01]  /*54e0*/  FMUL R65, R65, R88.reuse ;  /* 0x0000005841417220 */ /* 0x080fe20000400000 */
        /* <DEDUP_REMOVED lines=62> */
[----:B------:R-:W-:-:S02]  /*58d0*/  F2FP.F16.F32.PACK_AB R68, RZ, R68 ;  /* 0x00000044ff44723e */ /* 0x000fc400000000ff */
[----:B------:R-:W-:Y:S01]  /*58e0*/  F2FP.F16.F32.PACK_AB R69, RZ, R69 ;  /* 0x00000045ff45723e */ /* 0x000fe200000000ff */
[----:B------:R-:W-:Y:S01]  /*58f0*/  @P1 STG.E.U16 desc[UR38][R8.64+0x60], R50 ;  /* 0x0000603208001986 */ /* 0x000fe2000c101526 */
[C---:B------:R-:W-:Y:S02]  /*5900*/  ISETP.GT.AND P1, PT, R3.reuse, 0x8, P0 ;  /* 0x000000080300780c */ /* 0x040fe40000724270 */
[C---:B------:R-:W-:Y:S01]  /*5910*/  ISETP.GT.AND P0, PT, R4.reuse, 0x40, PT ;  /* 0x000000400400780c */ /* 0x040fe20003f04270 */
[----:B------:R-:W-:Y:S01]  /*5920*/  @P3 STG.E.U16 desc[UR38][R8.64+0x62], R51 ;  /* 0x0000623308003986 */ /* 0x000fe2000c101526 */
[----:B------:R-:W-:Y:S02]  /*5930*/  ISETP.GT.AND P3, PT, R4, 0x39, PT ;  /* 0x000000390400780c */ /* 0x000fe40003f64270 */
[----:B------:R-:W-:Y:S01]  /*5940*/  F2FP.F16.F32.PACK_AB R70, RZ, R70 ;  /* 0x00000046ff46723e */ /* 0x000fe200000000ff */
[----:B------:R-:W-:Y:S01]  /*5950*/  @P4 STG.E.U16 desc[UR38][R6.64+0x70], R52 ;  /* 0x0000703406004986 */ /* 0x000fe2000c101526 */
[----:B------:R-:W-:-:S02]  /*5960*/  ISETP.GT.AND P2, PT, R3, RZ, P3 ;  /* 0x000000ff0300720c */ /* 0x000fc40001f44270 */
[C---:B------:R-:W-:Y:S02]  /*5970*/  ISETP.GT.AND P3, PT, R3.reuse, 0x8, P3 ;  /* 0x000000080300780c */ /* 0x040fe40001f64270 */
[----:B------:R-:W-:Y:S02]  /*5980*/  ISETP.GT.AND P4, PT, R3, RZ, P0 ;  /* 0x000000ff0300720c */ /* 0x000fe40000784270 */
[----:B------:R-:W-:Y:S02]  /*5990*/  F2FP.F16.F32.PACK_AB R71, RZ, R71 ;  /* 0x00000047ff47723e */ /* 0x000fe400000000ff */
[----:B------:R-:W-:Y:S02]  /*59a0*/  F2FP.F16.F32.PACK_AB R72, RZ, R72 ;  /* 0x00000048ff48723e */ /* 0x000fe400000000ff */
[----:B------:R-:W-:Y:S02]  /*59b0*/  F2FP.F16.F32.PACK_AB R73, RZ, R73 ;  /* 0x00000049ff49723e */ /* 0x000fe400000000ff */
        /* <DEDUP_REMOVED lines=33> */
[----:B------:R-:W-:-:S03]  /*5bd0*/  F2FP.F16.F32.PACK_AB R87, RZ, R87 ;  /* 0x00000057ff57723e */ /* 0x000fc600000000ff */
[----:B------:R-:W-:Y:S04]  /*5be0*/  @P2 STG.E.U16 desc[UR38][R6.64+0x92], R61 ;  /* 0x0000923d06002986 */ /* 0x000fe8000c101526 */
[----:B------:R-:W-:Y:S01]  /*5bf0*/  @P1 STG.E.U16 desc[UR38][R8.64+0x90], R62 ;  /* 0x0000903e08001986 */ /* 0x000fe2000c101526 */
[----:B------:R-:W-:Y:S02]  /*5c00*/  ISETP.GT.AND P1, PT, R3, 0x8, P0 ;  /* 0x000000080300780c */ /* 0x000fe40000724270 */
[C---:B------:R-:W-:Y:S01]  /*5c10*/  ISETP.GT.AND P0, PT, R4.reuse, 0x58, PT ;  /* 0x000000580400780c */ /* 0x040fe20003f04270 */
[----:B------:R-:W-:Y:S01]  /*5c20*/  @P3 STG.E.U16 desc[UR38][R8.64+0x92], R63 ;  /* 0x0000923f08003986 */ /* 0x000fe2000c101526 */
[----:B------:R-:W-:-:S03]  /*5c30*/  ISETP.GT.AND P3, PT, R4, 0x51, PT ;  /* 0x000000510400780c */ /* 0x000fc60003f64270 */
[----:B------:R-:W-:Y:S01]  /*5c40*/  @P4 STG.E.U16 desc[UR38][R6.64+0xa0], R64 ;  /* 0x0000a04006004986 */ /* 0x000fe2000c101526 */
[C---:B------:R-:W-:Y:S02]  /*5c50*/  ISETP.GT.AND P2, PT, R3.reuse, RZ, P3 ;  /* 0x000000ff0300720c */ /* 0x040fe40001f44270 */
[C---:B------:R-:W-:Y:S02]  /*5c60*/  ISETP.GT.AND P3, PT, R3.reuse, 0x8, P3 ;  /* 0x000000080300780c */ /* 0x040fe40001f64270 */
[----:B------:R-:W-:-:S09]  /*5c70*/  ISETP.GT.AND P4, PT, R3, RZ, P0 ;  /* 0x000000ff0300720c */ /* 0x000fd20000784270 */
        /* <DEDUP_REMOVED lines=9> */
[C---:B------:R-:W-:Y:S02]  /*5d10*/  ISETP.GT.AND P3, PT, R3.reuse, RZ, P0 ;  /* 0x000000ff0300720c */ /* 0x040fe40000764270 */
[----:B------:R-:W-:-:S07]  /*5d20*/  ISETP.GT.AND P0, PT, R3, 0x8, P0 ;  /* 0x000000080300780c */ /* 0x000fce0000704270 */
[----:B------:R-:W-:Y:S04]  /*5d30*/  @P2 STG.E.U16 desc[UR38][R6.64+0xb2], R69 ;  /* 0x0000b24506002986 */ /* 0x000fe8000c101526 */
[----:B------:R-:W-:Y:S01]  /*5d40*/  @P1 STG.E.U16 desc[UR38][R8.64+0xb0], R70 ;  /* 0x0000b04608001986 */ /* 0x000fe2000c101526 */
[----:B------:R-:W-:-:S03]  /*5d50*/  ISETP.GT.AND P1, PT, R4, 0x68, PT ;  /* 0x000000680400780c */ /* 0x000fc60003f24270 */
        /* <DEDUP_REMOVED lines=11> */
[C---:B------:R-:W-:Y:S02]  /*5e10*/  ISETP.GT.AND P2, PT, R3.reuse, RZ, P0 ;  /* 0x000000ff0300720c */ /* 0x040fe40000744270 */
[----:B------:R-:W-:Y:S01]  /*5e20*/  ISETP.GT.AND P0, PT, R3, 0x8, P0 ;  /* 0x000000080300780c */ /* 0x000fe20000704270 */
[----:B------:R-:W-:Y:S01]  /*5e30*/  @P3 STG.E.U16 desc[UR38][R6.64+0xd0], R76 ;  /* 0x0000d04c06003986 */ /* 0x000fe2000c101526 */
[----:B------:R-:W-:-:S04]  /*5e40*/  ISETP.GT.AND P3, PT, R4, 0x70, PT ;  /* 0x000000700400780c */ /* 0x000fc80003f64270 */
[C---:B------:R-:W-:Y:S02]  /*5e50*/  ISETP.GT.AND P4, PT, R3.reuse, RZ, P3 ;  /* 0x000000ff0300720c */ /* 0x040fe40001f84270 */
[----:B------:R-:W-:-:S03]  /*5e60*/  ISETP.GT.AND P3, PT, R3, 0x8, P3 ;  /* 0x000000080300780c */ /* 0x000fc60001f64270 */
[----:B------:R-:W-:Y:S01]  /*5e70*/  @P2 STG.E.U16 desc[UR38][R6.64+0xd2], R77 ;  /* 0x0000d24d06002986 */ /* 0x000fe2000c101526 */
[----:B------:R-:W-:-:S03]  /*5e80*/  ISETP.GT.AND P2, PT, R4, 0x79, PT ;  /* 0x000000790400780c */ /* 0x000fc60003f44270 */
[----:B------:R-:W-:Y:S01]  /*5e90*/  @P1 STG.E.U16 desc[UR38][R8.64+0xd0], R78 ;  /* 0x0000d04e08001986 */ /* 0x000fe2000c101526 */
[----:B------:R-:W-:-:S03]  /*5ea0*/  ISETP.GT.AND P1, PT, R4, 0x78, PT ;  /* 0x000000780400780c */ /* 0x000fc60003f24270 */
[----:B------:R-:W-:Y:S01]  /*5eb0*/  @P0 STG.E.U16 desc[UR38][R8.64+0xd2], R79 ;  /* 0x0000d24f08000986 */ /* 0x000fe2000c101526 */
[----:B------:R-:W-:-:S03]  /*5ec0*/  ISETP.GT.AND P0, PT, R4, 0x71, PT ;  /* 0x000000710400780c */ /* 0x000fc60003f04270 */
[----:B------:R-:W-:Y:S01]  /*5ed0*/  @P4 STG.E.U16 desc[UR38][R6.64+0xe0], R80 ;  /* 0x0000e05006004986 */ /* 0x000fe2000c101526 */
[C---:B------:R-:W-:Y:S02]  /*5ee0*/  ISETP.GT.AND P4, PT, R3.reuse, RZ, P0 ;  /* 0x000000ff0300720c */ /* 0x040fe40000784270 */
[----:B------:R-:W-:-:S11]  /*5ef0*/  ISETP.GT.AND P0, PT, R3, 0x8, P0 ;  /* 0x000000080300780c */ /* 0x000fd60000704270 */
[----:B------:R-:W-:Y:S02]  /*5f00*/  @P4 IMAD.MOV.U32 R4, RZ, RZ, R6 ;  /* 0x000000ffff044224 */ /* 0x000fe400078e0006 */
[----:B------:R-:W-:-:S05]  /*5f10*/  @P4 IMAD.MOV.U32 R5, RZ, RZ, R7 ;  /* 0x000000ffff054224 */ /* 0x000fca00078e0007 */
[----:B------:R0:W-:Y:S01]  /*5f20*/  @P4 STG.E.U16 desc[UR38][R4.64+0xe2], R81 ;  /* 0x0000e25104004986 */ /* 0x0001e2000c101526 */
[C---:B------:R-:W-:Y:S02]  /*5f30*/  ISETP.GT.AND P4, PT, R3.reuse, RZ, P2 ;  /* 0x000000ff0300720c */ /* 0x040fe40001784270 */
[----:B------:R-:W-:Y:S01]  /*5f40*/  ISETP.GT.AND P2, PT, R3, 0x8, P2 ;  /* 0x000000080300780c */ /* 0x000fe20001744270 */
[----:B0-----:R-:W-:Y:S02]  /*5f50*/  @P3 IMAD.MOV.U32 R4, RZ, RZ, R8 ;  /* 0x000000ffff043224 */ /* 0x001fe400078e0008 */
[----:B------:R-:W-:-:S05]  /*5f60*/  @P3 IMAD.MOV.U32 R5, RZ, RZ, R9 ;  /* 0x000000ffff053224 */ /* 0x000fca00078e0009 */
[----:B------:R0:W-:Y:S01]  /*5f70*/  @P3 STG.E.U16 desc[UR38][R4.64+0xe0], R82 ;  /* 0x0000e05204003986 */ /* 0x0001e2000c101526 */
[C---:B------:R-:W-:Y:S02]  /*5f80*/  ISETP.GT.AND P3, PT, R3.reuse, RZ, P1 ;  /* 0x000000ff0300720c */ /* 0x040fe40000f64270 */
[----:B------:R-:W-:Y:S01]  /*5f90*/  ISETP.GT.AND P1, PT, R3, 0x8, P1 ;  /* 0x000000080300780c */ /* 0x000fe20000f24270 */
[----:B0-----:R-:W-:Y:S02]  /*5fa0*/  @P0 IMAD.MOV.U32 R4, RZ, RZ, R8 ;  /* 0x000000ffff040224 */ /* 0x001fe400078e0008 */
[----:B------:R-:W-:-:S05]  /*5fb0*/  @P0 IMAD.MOV.U32 R5, RZ, RZ, R9 ;  /* 0x000000ffff050224 */ /* 0x000fca00078e0009 */
[----:B------:R0:W-:Y:S03]  /*5fc0*/  @P0 STG.E.U16 desc[UR38][R4.64+0xe2], R83 ;  /* 0x0000e25304000986 */ /* 0x0001e6000c101526 */
[----:B0-----:R-:W-:Y:S02]  /*5fd0*/  @P3 IMAD.MOV.U32 R4, RZ, RZ, R6 ;  /* 0x000000ffff043224 */ /* 0x001fe400078e0006 */
[----:B------:R-:W-:-:S05]  /*5fe0*/  @P3 IMAD.MOV.U32 R5, RZ, RZ, R7 ;  /* 0x000000ffff053224 */ /* 0x000fca00078e0007 */
[----:B------:R0:W-:Y:S04]  /*5ff0*/  @P3 STG.E.U16 desc[UR38][R4.64+0xf0], R84 ;  /* 0x0000f05404003986 */ /* 0x0001e8000c101526 */
[----:B------:R4:W-:Y:S01]  /*6000*/  @P4 STG.E.U16 desc[UR38][R6.64+0xf2], R85 ;  /* 0x0000f25506004986 */ /* 0x0009e2000c101526 */
[----:B0-----:R-:W-:Y:S02]  /*6010*/  @P1 IMAD.MOV.U32 R4, RZ, RZ, R8 ;  /* 0x000000ffff041224 */ /* 0x001fe400078e0008 */
[----:B------:R-:W-:-:S05]  /*6020*/  @P1 IMAD.MOV.U32 R5, RZ, RZ, R9 ;  /* 0x000000ffff051224 */ /* 0x000fca00078e0009 */
[----:B------:R4:W-:Y:S04]  /*6030*/  @P1 STG.E.U16 desc[UR38][R4.64+0xf0], R86 ;  /* 0x0000f05604001986 */ /* 0x0009e8000c101526 */
[----:B------:R4:W-:Y:S02]  /*6040*/  @P2 STG.E.U16 desc[UR38][R8.64+0xf2], R87 ;  /* 0x0000f25708002986 */ /* 0x0009e4000c101526 */
.L_x_158:
[----:B------:R-:W-:Y:S05]  /*6050*/  BSYNC B0 ;  /* 0x0000000000007941 */ /* 0x000fea0003800000 */
.L_x_32:
[----:B------:R-:W-:Y:S01]  /*6060*/  IADD3 R16, P0, R16, UR36, RZ ;  /* 0x0000002410107c10 */ /* 0x000fe2000ff1e0ff */
[----:B------:R-:W-:Y:S01]  /*6070*/  ULDC.64 UR4, c[0x0][0x650] ;  /* 0x0001940000047ab9 */ /* 0x000fe20000000a00 */
[----:B------:R-:W-:Y:S01]  /*6080*/  PRMT R3, RZ, 0x7610, R3 ;  /* 0x00007610ff037816 */ /* 0x000fe20000000003 */
[----:B------:R-:W-:Y:S01]  /*6090*/  IMAD.MOV.U32 R100, RZ, RZ, -0x1 ;  /* 0xffffffffff647424 */ /* 0x000fe200078e00ff */
[----:B------:R-:W-:Y:S01]  /*60a0*/  IADD3.X R17, R17, UR42, RZ, P0, !PT ;  /* 0x0000002a11117c10 */ /* 0x000fe200087fe4ff */
[----:B------:R-:W-:Y:S01]  /*60b0*/  IMAD.MOV.U32 R99, RZ, RZ, -0x1 ;  /* 0xffffffffff637424 */ /* 0x000fe200078e00ff */
[----:B------:R-:W-:-:S04]  /*60c0*/  ISETP.GE.U32.AND P0, PT, R16, UR4, PT ;  /* 0x0000000410007c0c */ /* 0x000fc8000bf06070 */
[----:B------:R-:W-:-:S13]  /*60d0*/  ISETP.GE.U32.AND.EX P0, PT, R17, UR5, PT, P0 ;  /* 0x0000000511007c0c */ /* 0x000fda000bf06100 */
[----:B------:R-:W-:Y:S05]  /*60e0*/  @P0 BRA `(.L_x_159) ;  /* 0x00000004004c0947 */ /* 0x000fea0003800000 */
[----:B------:R-:W0:Y:S01]  /*60f0*/  LDC.64 R10, c[0x0][0x628] ;  /* 0x00018a00ff0a7b82 */ /* 0x000e220000000a00 */
[----:B---3--:R-:W3:Y:S01]  /*6100*/  S2R R12, SR_CTAID.X ;  /* 0x00000000000c7919 */ /* 0x008ee20000002500 */
[----:B-12-4-:R-:W-:Y:S02]  /*6110*/  IMAD.MOV.U32 R8, RZ, RZ, R16 ;  /* 0x000000ffff087224 */ /* 0x016fe400078e0010 */
[----:B------:R-:W-:Y:S01]  /*6120*/  IMAD.MOV.U32 R9, RZ, RZ, R17 ;  /* 0x000000ffff097224 */ /* 0x000fe200078e0011 */
[----:B------:R-:W1:Y:S03]  /*6130*/  S2R R20, SR_CTAID.Y ;  /* 0x0000000000147919 */ /* 0x000e660000002600 */
[----:B------:R-:W2:Y:S08]  /*6140*/  LDC R0, c[0x0][0x630] ;  /* 0x00018c00ff007b82 */ /* 0x000eb00000000800 */
[----:B------:R-:W4:Y:S01]  /*6150*/  LDC.64 R14, c[0x0][0x620] ;  /* 0x00018800ff0e7b82 */ /* 0x000f220000000a00 */
[----:B0-----:R-:W-:-:S04]  /*6160*/  ISETP.NE.U32.AND P0, PT, R10, RZ, PT ;  /* 0x000000ff0a00720c */ /* 0x001fc80003f05070 */
[----:B------:R-:W-:-:S13]  /*6170*/  ISETP.NE.AND.EX P0, PT, R11, RZ, PT, P0 ;  /* 0x000000ff0b00720c */ /* 0x000fda0003f05300 */
[----:B-1234-:R-:W-:Y:S05]  /*6180*/  @!P0 BRA `(.L_x_160) ;  /* 0x0000000000288947 */ /* 0x01efea0003800000 */
        /* <DEDUP_REMOVED lines=10> */
.L_x_160:
[-CC-:B------:R-:W-:Y:S01]  /*6230*/  SHF.R.U64 R99, R8, R0.reuse, R9.reuse ;  /* 0x0000000008637219 */ /* 0x180fe20000001209 */
[----:B------:R-:W0:Y:S01]  /*6240*/  LDC.64 R26, c[0x0][0x640] ;  /* 0x00019000ff1a7b82 */ /* 0x000e220000000a00 */
[----:B------:R-:W-:Y:S01]  /*6250*/  SHF.R.U32.HI R0, RZ, R0, R9 ;  /* 0x00000000ff007219 */ /* 0x000fe20000011609 */
[----:B------:R-:W-:Y:S01]  /*6260*/  ULDC UR4, c[0x0][0x150] ;  /* 0x0000540000047ab9 */ /* 0x000fe20000000800 */
[----:B------:R-:W-:Y:S02]  /*6270*/  IADD3 R3, P0, RZ, -R99, RZ ;  /* 0x80000063ff037210 */ /* 0x000fe40007f1e0ff */
[----:B------:R-:W-:-:S03]  /*6280*/  I2FP.F32.U32 R7, R12 ;  /* 0x0000000c00077245 */ /* 0x000fc60000201000 */
[----:B------:R-:W1:Y:S01]  /*6290*/  LDC R6, c[0x0][0x618] ;  /* 0x00018600ff067b82 */ /* 0x000e620000000800 */
[----:B------:R-:W-:Y:S02]  /*62a0*/  IMAD.X R5, RZ, RZ, ~R0, P0 ;  /* 0x000000ffff057224 */ /* 0x000fe400000e0e00 */
[----:B------:R-:W-:Y:S01]  /*62b0*/  FMUL R7, R7, UR4 ;  /* 0x0000000407077c20 */ /* 0x000fe20008400000 */
[----:B------:R-:W-:Y:S01]  /*62c0*/  ULDC UR4, c[0x0][0x154] ;  /* 0x0000550000047ab9 */ /* 0x000fe20000000800 */
[-C--:B------:R-:W-:Y:S02]  /*62d0*/  IMAD R0, R5, R14.reuse, RZ ;  /* 0x0000000e05007224 */ /* 0x080fe400078e02ff */
[C---:B------:R-:W-:Y:S01]  /*62e0*/  IMAD.WIDE.U32 R4, R3.reuse, R14, R16 ;  /* 0x0000000e03047225 */ /* 0x040fe200078e0010 */
[----:B------:R-:W2:Y:S01]  /*62f0*/  LDC R11, c[0x0][0x608] ;  /* 0x00018200ff0b7b82 */ /* 0x000ea20000000800 */
[----:B------:R-:W3:Y:S02]  /*6300*/  F2I.U32.TRUNC.NTZ R7, R7 ;  /* 0x0000000700077305 */ /* 0x000ee4000020f000 */
[----:B------:R-:W-:-:S04]  /*6310*/  IMAD R3, R3, R15, R0 ;  /* 0x0000000f03037224 */ /* 0x000fc800078e0200 */
[----:B------:R-:W-:Y:S01]  /*6320*/  IMAD.IADD R3, R5, 0x1, R3 ;  /* 0x0000000105037824 */ /* 0x000fe200078e0203 */
[----:B------:R-:W4:Y:S01]  /*6330*/  LDC R8, c[0x0][0x658] ;  /* 0x00019600ff087b82 */ /* 0x000f220000000800 */
[----:B------:R-:W-:Y:S02]  /*6340*/  I2FP.F32.U32 R5, R20 ;  /* 0x0000001400057245 */ /* 0x000fe40000201000 */
[----:B0-----:R-:W-:-:S04]  /*6350*/  ISETP.NE.U32.AND P0, PT, R26, RZ, PT ;  /* 0x000000ff1a00720c */ /* 0x001fc80003f05070 */
[----:B------:R-:W-:Y:S01]  /*6360*/  ISETP.NE.AND.EX P0, PT, R27, RZ, PT, P0 ;  /* 0x000000ff1b00720c */ /* 0x000fe20003f05300 */
[----:B------:R-:W0:Y:S01]  /*6370*/  LDC R9, c[0x0][0x144] ;  /* 0x00005100ff097b82 */ /* 0x000e220000000800 */
[-C--:B-1----:R-:W-:Y:S01]  /*6380*/  SHF.R.U64 R13, R4, R6.reuse, R3 ;  /* 0x00000006040d7219 */ /* 0x082fe20000001203 */
[----:B---3--:R-:W-:Y:S01]  /*6390*/  IMAD.MOV R7, RZ, RZ, -R7 ;  /* 0x000000ffff077224 */ /* 0x008fe200078e0a07 */
[----:B------:R-:W-:Y:S01]  /*63a0*/  SHF.R.U32.HI R0, RZ, R6, R3 ;  /* 0x00000006ff007219 */ /* 0x000fe20000011603 */
[----:B------:R-:W-:-:S04]  /*63b0*/  FMUL R6, R5, UR4 ;  /* 0x0000000405067c20 */ /* 0x000fc80008400000 */
[----:B------:R-:W1:Y:S01]  /*63c0*/  LDC R21, c[0x0][0x148] ;  /* 0x00005200ff157b82 */ /* 0x000e620000000800 */
[----:B------:R3:W0:Y:S01]  /*63d0*/  F2I.U32.TRUNC.NTZ R14, R6 ;  /* 0x00000006000e7305 */ /* 0x000622000020f000 */
[-CC-:B--2---:R-:W-:Y:S02]  /*63e0*/  SHF.R.U64 R10, R13, R11.reuse, R0.reuse ;  /* 0x0000000b0d0a7219 */ /* 0x184fe40000001200 */
[----:B------:R-:W-:-:S04]  /*63f0*/  SHF.R.U32.HI R3, RZ, R11, R0 ;  /* 0x0000000bff037219 */ /* 0x000fc80000011600 */
[----:B-----5:R-:W2:Y:S01]  /*6400*/  LDC R24, c[0x0][0x648] ;  /* 0x00019200ff187b82 */ /* 0x020ea20000000800 */
[-CC-:B----4-:R-:W-:Y:S02]  /*6410*/  SHF.R.U64 R15, R10, R8.reuse, R3.reuse ;  /* 0x000000080a0f7219 */ /* 0x190fe40000001203 */
[----:B------:R-:W-:-:S03]  /*6420*/  SHF.R.U32.HI R5, RZ, R8, R3 ;  /* 0x00000008ff057219 */ /* 0x000fc60000011603 */
[----:B------:R-:W-:Y:S02]  /*6430*/  IMAD.MOV.U32 R4, RZ, RZ, R15 ;  /* 0x000000ffff047224 */ /* 0x000fe400078e000f */
[----:B------:R-:W4:Y:S01]  /*6440*/  LDC R28, c[0x0][0x638] ;  /* 0x00018e00ff1c7b82 */ /* 0x000f220000000800 */
[----:B0-----:R-:W-:-:S07]  /*6450*/  IMAD R25, R9, R7, R12 ;  /* 0x0000000709197224 */ /* 0x001fce00078e020c */
[----:B------:R-:W0:Y:S08]  /*6460*/  LDC R29, c[0x0][0x610] ;  /* 0x00018400ff1d7b82 */ /* 0x000e300000000800 */
[----:B------:R-:W0:Y:S01]  /*6470*/  LDC R30, c[0x0][0x600] ;  /* 0x00018000ff1e7b82 */ /* 0x000e220000000800 */
[----:B-1-3--:R-:W-:Y:S05]  /*6480*/  @!P0 BRA `(.L_x_161) ;  /* 0x0000000000288947 */ /* 0x00afea0003800000 */
[----:B------:R-:W1:Y:S02]  /*6490*/  LDC R0, c[0x0][0x64c] ;  /* 0x00019300ff007b82 */ /* 0x000e640000000800 */
[----:B-1----:R-:W-:-:S05]  /*64a0*/  IADD3 R3, P0, R15, R0, RZ ;  /* 0x000000000f037210 */ /* 0x002fca0007f1e0ff */
        /* <DEDUP_REMOVED lines=8> */
.L_x_161:
[----:B------:R-:W-:Y:S01]  /*6530*/  ISETP.NE.AND P0, PT, R2, 0x1, PT ;  /* 0x000000010200780c */ /* 0x000fe20003f05270 */
[----:B------:R-:W-:Y:S01]  /*6540*/  IMAD.MOV R14, RZ, RZ, -R14 ;  /* 0x000000ffff0e7224 */ /* 0x000fe200078e0a0e */
[----:B--2---:R-:W-:Y:S02]  /*6550*/  SHF.R.U64 R0, R4, R24, R5 ;  /* 0x0000001804007219 */ /* 0x004fe40000001205 */
[----:B------:R-:W-:Y:S02]  /*6560*/  LOP3.LUT R3, R10, R97, RZ, 0xc0, !PT ;  /* 0x000000610a037212 */ /* 0x000fe400078ec0ff */
[----:B------:R-:W-:Y:S01]  /*6570*/  LOP3.LUT R6, R13, R96, RZ, 0xc0, !PT ;  /* 0x000000600d067212 */ /* 0x000fe200078ec0ff */
[----:B------:R-:W-:Y:S02]  /*6580*/  IMAD.MOV R4, RZ, RZ, -R0 ;  /* 0x000000ffff047224 */ /* 0x000fe400078e0a00 */
[----:B------:R-:W-:Y:S02]  /*6590*/  IMAD R0, R92, R0, R3 ;  /* 0x000000005c007224 */ /* 0x000fe400078e0203 */
[----:B----4-:R-:W-:-:S02]  /*65a0*/  IMAD R3, R4, R28, R15 ;  /* 0x0000001c04037224 */ /* 0x010fc400078e020f */
[----:B------:R-:W-:Y:S02]  /*65b0*/  @P0 IMAD R25, R21, R14, R20 ;  /* 0x0000000e15190224 */ /* 0x000fe400078e0214 */
[----:B0-----:R-:W-:Y:S02]  /*65c0*/  IMAD R5, R3, R30, R6 ;  /* 0x0000001e03057224 */ /* 0x001fe400078e0206 */
[----:B------:R-:W-:Y:S02]  /*65d0*/  IMAD R0, R0, R29, R25 ;  /* 0x0000001d00007224 */ /* 0x000fe400078e0219 */
[----:B------:R-:W-:-:S03]  /*65e0*/  IMAD.MOV.U32 R4, RZ, RZ, 0x1 ;  /* 0x00000001ff047424 */ /* 0x000fc600078e00ff */
[----:B------:R-:W-:Y:S02]  /*65f0*/  SEL R100, R5, R0, !P0 ;  /* 0x0000000005647207 */ /* 0x000fe40004000000 */
[----:B------:R-:W-:Y:S02]  /*6600*/  PRMT R3, R4, 0x7610, R3 ;  /* 0x0000761004037816 */ /* 0x000fe40000000003 */
[----:B------:R-:W-:-:S07]  /*6610*/  SEL R0, R0, R5, !P0 ;  /* 0x0000000500007207 */ /* 0x000fce0004000000 */
.L_x_159:
[----:B------:R-:W-:Y:S01]  /*6620*/  UIADD3 UR41, UR43, UR41, URZ ;  /* 0x000000292b297290 */ /* 0x000fe2000fffe03f */
[----:B------:R-:W-:Y:S01]  /*6630*/  LOP3.LUT P0, RZ, R3, 0xff, RZ, 0xc0, !PT ;  /* 0x000000ff03ff7812 */ /* 0x000fe2000780c0ff */
[----:B------:R-:W-:Y:S02]  /*6640*/  IMAD.MOV.U32 R101, RZ, RZ, R0 ;  /* 0x000000ffff657224 */ /* 0x000fe400078e0000 */
[----:B------:R-:W-:Y:S02]  /*6650*/  USHF.R.U32.HI UR4, URZ, 0x1, UR41 ;  /* 0x000000013f047899 */ /* 0x000fe40008011629 */
[----:B------:R-:W-:Y:S02]  /*6660*/  UISETP.GT.U32.AND UP1, UPT, UR41, 0x1, UPT ;  /* 0x000000012900788c */ /* 0x000fe4000bf24070 */
[----:B------:R-:W-:Y:S02]  /*6670*/  ULOP3.LUT UR4, UR4, 0x1, URZ, 0xc0, !UPT ;  /* 0x0000000104047892 */ /* 0x000fe4000f8ec03f */
[----:B------:R-:W-:-:S02]  /*6680*/  UISETP.LT.U32.AND UP1, UPT, UR43, 0x2, UP1 ;  /* 0x000000022b00788c */ /* 0x000fc40008f21070 */
[----:B------:R-:W-:Y:S02]  /*6690*/  UISETP.NE.U32.AND UP0, UPT, UR4, 0x1, UPT ;  /* 0x000000010400788c */ /* 0x000fe4000bf05070 */
[----:B------:R-:W-:Y:S02]  /*66a0*/  USEL UR5, URZ, 0x1, !UP1 ;  /* 0x000000013f057887 */ /* 0x000fe4000c800000 */
[----:B------:R-:W-:Y:S02]  /*66b0*/  UISETP.GT.U32.AND UP0, UPT, UR43, 0x1, !UP0 ;  /* 0x000000012b00788c */ /* 0x000fe4000c704070 */
[----:B------:R-:W-:Y:S02]  /*66c0*/  ULOP3.LUT UR41, UR41, 0x1, URZ, 0xc0, !UPT ;  /* 0x0000000129297892 */ /* 0x000fe4000f8ec03f */
[----:B------:R-:W-:-:S04]  /*66d0*/  USEL UR4, URZ, 0x1, !UP0 ;  /* 0x000000013f047887 */ /* 0x000fc8000c000000 */
[----:B------:R-:W-:Y:S01]  /*66e0*/  ULOP3.LUT UR40, UR4, UR40, UR5, 0x96, !UPT ;  /* 0x0000002804287292 */ /* 0x000fe2000f8e9605 */
[----:B------:R-:W-:Y:S11]  /*66f0*/  @P0 BRA `(.L_x_162) ;  /* 0xffffffac00340947 */ /* 0x000ff6000383ffff */
[----:B------:R-:W-:Y:S05]  /*6700*/  EXIT ;  /* 0x000000000000794d */ /* 0x000fea0003800000 */
.L_x_7:
        /* <DEDUP_REMOVED lines=26> */
.L_x_164:
[----:B------:R-:W0:Y:S01]  /*68b0*/  LDC.64 R28, c[0x0][0x640] ;  /* 0x00019000ff1c7b82 */ /* 0x000e220000000a00 */
[-CC-:B------:R-:W-:Y:S01]  /*68c0*/  SHF.R.U64 R21, R14, R6.reuse, R15.reuse ;  /* 0x000000060e157219 */ /* 0x180fe2000000120f */
[----:B------:R-:W-:Y:S01]  /*68d0*/  IMAD.MOV.U32 R30, RZ, RZ, 0x1 ;  /* 0x00000001ff1e7424 */ /* 0x000fe200078e00ff */
[----:B------:R-:W-:Y:S02]  /*68e0*/  SHF.R.U32.HI R6, RZ, R6, R15 ;  /* 0x00000006ff067219 */ /* 0x000fe4000001160f */
[----:B------:R-:W-:-:S03]  /*68f0*/  IADD3 R13, P0, RZ, -R21, RZ ;  /* 0x80000015ff0d7210 */ /* 0x000fc60007f1e0ff */
[----:B------:R-:W1:Y:S02]  /*6900*/  LDC R12, c[0x0][0x618] ;  /* 0x00018600ff0c7b82 */ /* 0x000e640000000800 */
[----:B------:R-:W-:-:S04]  /*6910*/  IMAD.X R11, RZ, RZ, ~R6, P0 ;  /* 0x000000ffff0b7224 */ /* 0x000fc800000e0e06 */
[-C--:B------:R-:W-:Y:S02]  /*6920*/  IMAD R6, R11, R24.reuse, RZ ;  /* 0x000000180b067224 */ /* 0x080fe400078e02ff */
[----:B------:R-:W2:Y:S01]  /*6930*/  LDC R14, c[0x0][0x608] ;  /* 0x00018200ff0e7b82 */ /* 0x000ea20000000800 */
[----:B------:R-:W-:-:S04]  /*6940*/  IMAD.WIDE.U32 R10, R13, R24, R16 ;  /* 0x000000180d0a7225 */ /* 0x000fc800078e0010 */
[----:B------:R-:W-:-:S03]  /*6950*/  IMAD R13, R13, R25, R6 ;  /* 0x000000190d0d7224 */ /* 0x000fc600078e0206 */
[----:B------:R-:W3:Y:S01]  /*6960*/  LDC R27, c[0x0][0x658] ;  /* 0x00019600ff1b7b82 */ /* 0x000ee20000000800 */
[----:B------:R-:W-:Y:S01]  /*6970*/  IMAD.IADD R11, R11, 0x1, R13 ;  /* 0x000000010b0b7824 */ /* 0x000fe200078e020d */
[----:B0-----:R-:W-:-:S04]  /*6980*/  ISETP.NE.U32.AND P0, PT, R28, RZ, PT ;  /* 0x000000ff1c00720c */ /* 0x001fc80003f05070 */
[----:B------:R-:W-:Y:S02]  /*6990*/  ISETP.NE.AND.EX P0, PT, R29, RZ, PT, P0 ;  /* 0x000000ff1d00720c */ /* 0x000fe40003f05300 */
[----:B------:R-:W0:Y:S01]  /*69a0*/  LDC R20, c[0x0][0x600] ;  /* 0x00018000ff147b82 */ /* 0x000e220000000800 */
[-CC-:B-1----:R-:W-:Y:S01]  /*69b0*/  SHF.R.U64 R8, R10, R12.reuse, R11.reuse ;  /* 0x0000000c0a087219 */ /* 0x182fe2000000120b */
[----:B------:R-:W-:Y:S01]  /*69c0*/  IMAD.MOV.U32 R10, RZ, RZ, -0x1 ;  /* 0xffffffffff0a7424 */ /* 0x000fe200078e00ff */
[----:B------:R-:W-:-:S05]  /*69d0*/  SHF.R.U32.HI R11, RZ, R12, R11 ;  /* 0x0000000cff0b7219 */ /* 0x000fca000001160b */
[----:B------:R-:W1:Y:S01]  /*69e0*/  LDC R24, c[0x0][0x648] ;  /* 0x00019200ff187b82 */ /* 0x000e620000000800 */
[-CC-:B--2---:R-:W-:Y:S02]  /*69f0*/  SHF.R.U64 R23, R8, R14.reuse, R11.reuse ;  /* 0x0000000e08177219 */ /* 0x184fe4000000120b */
[----:B------:R-:W-:-:S05]  /*6a00*/  SHF.R.U32.HI R6, RZ, R14, R11 ;  /* 0x0000000eff067219 */ /* 0x000fca000001160b */
[----:B------:R-:W2:Y:S01]  /*6a10*/  LDC R26, c[0x0][0x638] ;  /* 0x00018e00ff1a7b82 */ /* 0x000ea20000000800 */
[-C--:B---3--:R-:W-:Y:S02]  /*6a20*/  SHF.L.U32 R10, R10, R27.reuse, RZ ;  /* 0x0000001b0a0a7219 */ /* 0x088fe400000006ff */
[-CC-:B------:R-:W-:Y:S02]  /*6a30*/  SHF.R.U64 R25, R23, R27.reuse, R6.reuse ;  /* 0x0000001b17197219 */ /* 0x180fe40000001206 */
[----:B------:R-:W-:Y:S02]  /*6a40*/  LOP3.LUT R32, RZ, R10, RZ, 0x33, !PT ;  /* 0x0000000aff207212 */ /* 0x000fe400078e33ff */
[----:B------:R-:W-:Y:S01]  /*6a50*/  SHF.R.U32.HI R11, RZ, R27, R6 ;  /* 0x0000001bff0b7219 */ /* 0x000fe20000011606 */
[----:B------:R-:W3:Y:S01]  /*6a60*/  LDC R31, c[0x0][0x610] ;  /* 0x00018400ff1f7b82 */ /* 0x000ee20000000800 */
[----:B------:R-:W-:Y:S01]  /*6a70*/  IMAD.MOV.U32 R10, RZ, RZ, R25 ;  /* 0x000000ffff0a7224 */ /* 0x000fe200078e0019 */
[----:B------:R-:W-:Y:S06]  /*6a80*/  @!P0 BRA `(.L_x_165) ;  /* 0x0000000000288947 */ /* 0x000fec0003800000 */
        /* <DEDUP_REMOVED lines=10> */
.L_x_165:
[----:B------:R-:W-:Y:S02]  /*6b30*/  ISETP.NE.AND P0, PT, R2, 0x1, PT ;  /* 0x000000010200780c */ /* 0x000fe40003f05270 */
[----:B-1----:R-:W-:Y:S01]  /*6b40*/  SHF.R.U64 R6, R10, R24, R11 ;  /* 0x000000180a067219 */ /* 0x002fe2000000120b */
[----:B0-----:R-:W-:Y:S01]  /*6b50*/  VIADD R11, R20, 0xffffffff ;  /* 0xffffffff140b7836 */ /* 0x001fe20000000000 */
[----:B------:R-:W-:Y:S02]  /*6b60*/  SHF.L.U32 R30, R30, R27, RZ ;  /* 0x0000001b1e1e7219 */ /* 0x000fe400000006ff */
[----:B------:R-:W-:Y:S01]  /*6b70*/  LOP3.LUT R5, R23, R32, RZ, 0xc0, !PT ;  /* 0x0000002017057212 */ /* 0x000fe200078ec0ff */
[----:B------:R-:W-:-:S04]  /*6b80*/  IMAD.MOV R10, RZ, RZ, -R6 ;  /* 0x000000ffff0a7224 */ /* 0x000fc800078e0a06 */
[----:B------:R-:W-:Y:S01]  /*6b90*/  IMAD R6, R30, R6, R5 ;  /* 0x000000061e067224 */ /* 0x000fe200078e0205 */
[----:B------:R-:W-:Y:S01]  /*6ba0*/  LOP3.LUT R5, R8, R11, RZ, 0xc0, !PT ;  /* 0x0000000b08057212 */ /* 0x000fe200078ec0ff */
[----:B------:R-:W-:Y:S02]  /*6bb0*/  @P0 IMAD R7, R9, R22, R4 ;  /* 0x0000001609070224 */ /* 0x000fe400078e0204 */
[----:B--2---:R-:W-:Y:S02]  /*6bc0*/  IMAD R4, R10, R26, R25 ;  /* 0x0000001a0a047224 */ /* 0x004fe400078e0219 */
[----:B---3--:R-:W-:Y:S02]  /*6bd0*/  IMAD R7, R6, R31, R7 ;  /* 0x0000001f06077224 */ /* 0x008fe400078e0207 */
[----:B------:R-:W-:Y:S02]  /*6be0*/  IMAD R4, R4, R20, R5 ;  /* 0x0000001404047224 */ /* 0x000fe400078e0205 */
[----:B------:R-:W-:-:S02]  /*6bf0*/  IMAD.MOV.U32 R8, RZ, RZ, 0x1 ;  /* 0x00000001ff087424 */ /* 0x000fc400078e00ff */
[----:B------:R-:W-:Y:S01]  /*6c00*/  IMAD.MOV.U32 R6, RZ, RZ, R21 ;  /* 0x000000ffff067224 */ /* 0x000fe200078e0015 */
[----:B------:R-:W-:Y:S02]  /*6c10*/  SEL R19, R4, R7, !P0 ;  /* 0x0000000704137207 */ /* 0x000fe40004000000 */
[----:B------:R-:W-:-:S07]  /*6c20*/  SEL R20, R7, R4, !P0 ;  /* 0x0000000407147207 */ /* 0x000fce0004000000 */
.L_x_163:
[----:B------:R-:W-:-:S08]  /*6c30*/  NOP ;  /* 0x0000000000007918 */ /* 0x000fd00000000000 */
[----:B------:R-:W0:-:S00]  /*6c40*/  USETMAXREG.DEALLOC.CTAPOOL 0x28 ;  /* 0x00000028000079c8 */ /* 0x000e0000080e0500 */
[----:B0-----:R-:W-:-:S13]  /*6c50*/  ISETP.NE.AND P0, PT, R3, RZ, PT ;  /* 0x000000ff0300720c */ /* 0x001fda0003f05270 */
[----:B------:R-:W-:Y:S05]  /*6c60*/  @P0 EXIT ;  /* 0x000000000000094d */ /* 0x000fea0003800000 */
[----:B------:R-:W-:Y:S01]  /*6c70*/  LOP3.LUT P0, RZ, R8, 0xff, RZ, 0xc0, !PT ;  /* 0x000000ff08ff7812 */ /* 0x000fe2000780c0ff */
[----:B------:R-:W-:Y:S02]  /*6c80*/  IMAD.MOV.U32 R3, RZ, RZ, 0x1 ;  /* 0x00000001ff037424 */ /* 0x000fe400078e00ff */
[----:B------:R-:W-:-:S10]  /*6c90*/  IMAD.MOV.U32 R8, RZ, RZ, RZ ;  /* 0x000000ffff087224 */ /* 0x000fd400078e00ff */
[----:B------:R-:W-:Y:S05]  /*6ca0*/  @!P0 BRA `(.L_x_166) ;  /* 0x0000000c00488947 */ /* 0x000fea0003800000 */
[----:B------:R-:W0:Y:S01]  /*6cb0*/  LDC R3, c[0x0][0x28c] ;  /* 0x0000a300ff037b82 */ /* 0x000e220000000800 */
[----:B------:R-:W-:Y:S01]  /*6cc0*/  ULDC UR5, c[0x0][0x658] ;  /* 0x0001960000057ab9 */ /* 0x000fe20000000800 */
[----:B------:R-:W-:Y:S01]  /*6cd0*/  UMOV UR6, 0xffffffff ;  /* 0xffffffff00067882 */ /* 0x000fe20000000000 */
[----:B------:R-:W-:Y:S01]  /*6ce0*/  BSSY B0, `(.L_x_166) ;  /* 0x00000ce000007945 */ /* 0x000fe20003800000 */
[----:B------:R-:W-:Y:S01]  /*6cf0*/  USHF.L.U32 UR6, UR6, UR5, URZ ;  /* 0x0000000506067299 */ /* 0x000fe2000800063f */
[----:B------:R-:W-:Y:S01]  /*6d00*/  IMAD.MOV.U32 R10, RZ, RZ, 0x1 ;  /* 0x00000001ff0a7424 */ /* 0x000fe200078e00ff */
[----:B------:R-:W-:Y:S01]  /*6d10*/  LOP3.LUT R13, R18, 0x2, RZ, 0xfc, !PT ;  /* 0x00000002120d7812 */ /* 0x000fe200078efcff */
[----:B------:R-:W-:Y:S01]  /*6d20*/  IMAD.MOV.U32 R8, RZ, RZ, RZ ;  /* 0x000000ffff087224 */ /* 0x000fe200078e00ff */
[----:B------:R-:W1:Y:S01]  /*6d30*/  S2UR UR8, SR_CgaCtaId ;  /* 0x00000000000879c3 */ /* 0x000e620000008800 */
[----:B------:R-:W-:Y:S01]  /*6d40*/  ULDC UR4, c[0x0][0x600] ;  /* 0x0001800000047ab9 */ /* 0x000fe20000000800 */
[----:B------:R-:W-:Y:S01]  /*6d50*/  UMOV UR7, 0x1 ;  /* 0x0000000100077882 */ /* 0x000fe20000000000 */
[----:B------:R-:W-:-:S02]  /*6d60*/  UIADD3 UR4, UR4, -0x1, URZ ;  /* 0xffffffff04047890 */ /* 0x000fc4000fffe03f */
[----:B------:R-:W-:Y:S02]  /*6d70*/  USHF.L.U32 UR21, UR7, UR5, URZ ;  /* 0x0000000507157299 */ /* 0x000fe4000800063f */
[----:B------:R-:W-:Y:S01]  /*6d80*/  ULOP3.LUT UR13, URZ, UR6, URZ, 0x33, !UPT ;  /* 0x000000063f0d7292 */ /* 0x000fe2000f8e333f */
[----:B------:R-:W-:Y:S01]  /*6d90*/  ULDC.64 UR30, c[0x0][0x198] ;  /* 0x00006600001e7ab9 */ /* 0x000fe20000000a00 */
[----:B0-----:R-:W-:-:S05]  /*6da0*/  VIADD R3, R3, 0x3f ;  /* 0x0000003f03037836 */ /* 0x001fca0000000000 */
[----:B------:R-:W-:Y:S01]  /*6db0*/  SHF.R.S32.HI R4, RZ, 0x1f, R3 ;  /* 0x0000001fff047819 */ /* 0x000fe20000011403 */
[----:B-1----:R-:W-:-:S03]  /*6dc0*/  IMAD.U32 R11, RZ, RZ, UR8 ;  /* 0x00000008ff0b7e24 */ /* 0x002fc6000f8e00ff */
[----:B------:R-:W-:Y:S01]  /*6dd0*/  LEA.HI R4, R4, R3, RZ, 0x6 ;  /* 0x0000000304047211 */ /* 0x000fe200078f30ff */
[----:B------:R-:W-:-:S03]  /*6de0*/  IMAD.MOV.U32 R3, RZ, RZ, 0x1 ;  /* 0x00000001ff037424 */ /* 0x000fc600078e00ff */
[----:B------:R-:W-:-:S05]  /*6df0*/  SHF.R.S32.HI R9, RZ, 0x6, R4 ;  /* 0x00000006ff097819 */ /* 0x000fca0000011404 */
[----:B------:R-:W-:-:S07]  /*6e00*/  VIADD R12, R9, 0x1 ;  /* 0x00000001090c7836 */ /* 0x000fce0000000000 */
.L_x_177:
[----:B------:R-:W-:-:S03]  /*6e10*/  UMOV UR5, 0xffffffff ;  /* 0xffffffff00057882 */ /* 0x000fc60000000000 */
[----:B------:R-:W-:Y:S05]  /*6e20*/  BRA.DIV UR5, `(.L_x_167) ;  /* 0x0000000e05887947 */ /* 0x000fea000b800000 */
[----:B------:R-:W-:-:S13]  /*6e30*/  ELECT P6, URZ, PT ;  /* 0x00000000003f782f */ /* 0x000fda00038c0000 */
.L_x_186:
[----:B------:R-:W-:Y:S04]  /*6e40*/  BSSY B1, `(.L_x_168) ;  /* 0x0000044000017945 */ /* 0x000fe80003800000 */
[----:B------:R-:W-:Y:S05]  /*6e50*/  @!P6 BRA `(.L_x_169) ;  /* 0x000000040008e947 */ /* 0x000fea0003800000 */
[----:B------:R-:W0:Y:S02]  /*6e60*/  LDC R4, c[0x0][0x28c] ;  /* 0x0000a300ff047b82 */ /* 0x000e240000000800 */
[----:B0-----:R-:W-:-:S13]  /*6e70*/  ISETP.GE.AND P0, PT, R4, 0x1, PT ;  /* 0x000000010400780c */ /* 0x001fda0003f06270 */
[----:B------:R-:W-:Y:S05]  /*6e80*/  @!P0 BRA `(.L_x_169) ;  /* 0x0000000000fc8947 */ /* 0x000fea0003800000 */
[----:B------:R-:W-:Y:S02]  /*6e90*/  IMAD R20, R20, 0x4, R11 ;  /* 0x0000000414147824 */ /* 0x000fe400078e020b */
[----:B------:R-:W-:Y:S02]  /*6ea0*/  IMAD.SHL.U32 R19, R19, 0x80, RZ ;  /* 0x0000008013137824 */ /* 0x000fe400078e00ff */
[----:B------:R-:W-:Y:S02]  /*6eb0*/  IMAD.MOV.U32 R22, RZ, RZ, RZ ;  /* 0x000000ffff167224 */ /* 0x000fe400078e00ff */
[----:B------:R-:W-:Y:S02]  /*6ec0*/  IMAD.MOV.U32 R4, RZ, RZ, R12 ;  /* 0x000000ffff047224 */ /* 0x000fe400078e000c */
[----:B------:R-:W-:Y:S02]  /*6ed0*/  IMAD.MOV.U32 R5, RZ, RZ, R3 ;  /* 0x000000ffff057224 */ /* 0x000fe400078e0003 */
[----:B------:R-:W-:-:S02]  /*6ee0*/  IMAD.MOV.U32 R14, RZ, RZ, R8 ;  /* 0x000000ffff0e7224 */ /* 0x000fc400078e0008 */
[----:B------:R-:W-:Y:S02]  /*6ef0*/  IMAD.SHL.U32 R21, R20, 0x20, RZ ;  /* 0x0000002014157824 */ /* 0x000fe400078e00ff */
[----:B------:R-:W-:-:S07]  /*6f00*/  VIADD R24, R19, 0x40 ;  /* 0x0000004013187836 */ /* 0x000fce0000000000 */
.L_x_172:
[----:B------:R-:W0:Y:S01]  /*6f10*/  S2UR UR5, SR_CgaCtaId ;  /* 0x00000000000579c3 */ /* 0x000e220000008800 */
[----:B------:R-:W-:Y:S02]  /*6f20*/  MOV R20, 0x400 ;  /* 0x0000040000147802 */ /* 0x000fe40000000f00 */
[----:B------:R-:W-:Y:S02]  /*6f30*/  SHF.L.U32 R7, R5, 0x1f, RZ ;  /* 0x0000001f05077819 */ /* 0x000fe400000006ff */
[----:B------:R-:W-:-:S13]  /*6f40*/  ISETP.NE.AND P1, PT, R0, RZ, PT ;  /* 0x000000ff0000720c */ /* 0x000fda0003f25270 */
[----:B------:R-:W1:Y:S01]  /*6f50*/  @!P1 LDC R15, c[0x0][0x500] ;  /* 0x00014000ff0f9b82 */ /* 0x000e620000000800 */
[----:B0-----:R-:W-:-:S05]  /*6f60*/  IMAD.U32 R11, RZ, RZ, UR5 ;  /* 0x00000005ff0b7e24 */ /* 0x001fca000f8e00ff */
[----:B------:R-:W-:-:S05]  /*6f70*/  LEA R23, R11, R20, 0x18 ;  /* 0x000000140b177211 */ /* 0x000fca00078ec0ff */
[----:B------:R-:W-:-:S04]  /*6f80*/  IMAD R20, R14, 0x8, R23 ;  /* 0x000000080e147824 */ /* 0x000fc800078e0217 */
[----:B------:R-:W0:Y:S02]  /*6f90*/  SYNCS.PHASECHK.TRANS64.TRYWAIT P0, [R20+URZ+0x10], R7 ;  /* 0x00001007140075a7 */ /* 0x000e24000800017f */
[----:B01----:R-:W-:Y:S05]  /*6fa0*/  @!P0 BRA `(.L_x_170) ;  /* 0x0000000c00488947 */ /* 0x003fea0003800000 */
.L_x_187:
[----:B0-----:R-:W-:Y:S01]  /*6fb0*/  PRMT R7, R13, 0x9910, RZ ;  /* 0x000099100d077816 */ /* 0x001fe200000000ff */
[----:B------:R0:W-:Y:S03]  /*6fc0*/  @!P1 SYNCS.ARRIVE.TRANS64 RZ, [R20+URZ], R15 ;  /* 0x0000000f14ff99a7 */ /* 0x0001e6000800003f */
[----:B------:R-:W-:-:S13]  /*6fd0*/  ISETP.NE.AND P0, PT, R7, 0x2, PT ;  /* 0x000000020700780c */ /* 0x000fda0003f05270 */
[----:B0-----:R-:W-:Y:S05]  /*6fe0*/  @P0 BRA `(.L_x_171) ;  /* 0x0000000000040947 */ /* 0x001fea0003800000 */
[----:B------:R-:W-:Y:S01]  /*6ff0*/  BPT.TRAP 0x1 ;  /* 0x000000040000795c */ /* 0x000fe20000300000 */
.L_x_171:
[----:B------:R-:W-:Y:S01]  /*7000*/  IMAD R7, R14, 0x4, R11 ;  /* 0x000000040e077824 */ /* 0x000fe200078e020b */
[----:B------:R-:W-:Y:S01]  /*7010*/  R2UR UR27, R22 ;  /* 0x00000000161b72ca */ /* 0x000fe200000e0000 */
[----:B------:R-:W-:Y:S01]  /*7020*/  VIADD R4, R4, 0xffffffff ;  /* 0xffffffff04047836 */ /* 0x000fe20000000000 */
[----:B------:R-:W-:Y:S01]  /*7030*/  R2UR UR9, R20 ;  /* 0x00000000140972ca */ /* 0x000fe200000e0000 */
[----:B------:R-:W-:Y:S01]  /*7040*/  IMAD.SHL.U32 R7, R7, 0x800, RZ ;  /* 0x0000080007077824 */ /* 0x000fe200078e00ff */
[----:B------:R-:W-:Y:S01]  /*7050*/  R2UR UR12, R6 ;  /* 0x00000000060c72ca */ /* 0x000fe200000e0000 */
[----:B------:R-:W-:Y:S01]  /*7060*/  UIADD3 UR6, UP0, UR30, 0xf0, URZ ;  /* 0x000000f01e067890 */ /* 0x000fe2000ff1e03f */
[----:B------:R-:W-:Y:S01]  /*7070*/  R2UR UR11, R21 ;  /* 0x00000000150b72ca */ /* 0x000fe200000e0000 */
[--C-:B------:R-:W-:Y:S01]  /*7080*/  IMAD R7, R7, 0x2, R23.reuse ;  /* 0x0000000207077824 */ /* 0x100fe200078e0217 */
[----:B------:R-:W-:Y:S01]  /*7090*/  UIADD3 UR32, UP1, UR30, 0x1f0, URZ ;  /* 0x000001f01e207890 */ /* 0x000fe2000ff3e03f */
[C---:B------:R-:W-:Y:S01]  /*70a0*/  IMAD R23, R14.reuse, 0x4000, R23 ;  /* 0x000040000e177824 */ /* 0x040fe200078e0217 */
[----:B------:R-:W-:Y:S01]  /*70b0*/  R2UR UR26, R19 ;  /* 0x00000000131a72ca */ /* 0x000fe200000e0000 */
[----:B------:R-:W-:Y:S01]  /*70c0*/  UIADD3.X UR7, URZ, UR31, URZ, UP0, !UPT ;  /* 0x0000001f3f077290 */ /* 0x000fe200087fe43f */
[----:B------:R-:W-:Y:S01]  /*70d0*/  R2UR UR5, R7 ;  /* 0x00000000070572ca */ /* 0x000fe200000e0000 */
[----:B------:R-:W-:Y:S01]  /*70e0*/  UIADD3.X UR33, URZ, UR31, URZ, UP1, !UPT ;  /* 0x0000001f3f217290 */ /* 0x000fe20008ffe43f */
[----:B------:R-:W-:Y:S01]  /*70f0*/  R2UR UR16, R23 ;  /* 0x00000000171072ca */ /* 0x000fe200000e0000 */
[----:B------:R-:W-:Y:S01]  /*7100*/  VIADD R14, R14, 0x1 ;  /* 0x000000010e0e7836 */ /* 0x000fe20000000000 */
[----:B------:R-:W-:Y:S01]  /*7110*/  R2UR UR18, R24 ;  /* 0x00000000181272ca */ /* 0x000fe200000e0000 */
[----:B------:R-:W-:Y:S01]  /*7120*/  UMOV UR22, 0xf0000 ;  /* 0x000f000000167882 */ /* 0x000fe20000000000 */
[----:B------:R-:W-:Y:S01]  /*7130*/  ISETP.GT.AND P1, PT, R4, 0x1, PT ;  /* 0x000000010400780c */ /* 0x000fe20003f24270 */
[----:B------:R-:W-:Y:S01]  /*7140*/  UMOV UR14, 0x0 ;  /* 0x00000000000e7882 */ /* 0x000fe20000000000 */
[----:B------:R-:W-:Y:S01]  /*7150*/  ISETP.NE.AND P0, PT, R14, 0x2, PT ;  /* 0x000000020e00780c */ /* 0x000fe20003f05270 */
[----:B------:R-:W-:Y:S01]  /*7160*/  UMOV UR15, 0x10000000 ;  /* 0x10000000000f7882 */ /* 0x000fe20000000000 */
[----:B------:R-:W-:Y:S01]  /*7170*/  UMOV UR10, UR27 ;  /* 0x0000001b000a7c82 */ /* 0x000fe20008000000 */
[----:B------:R-:W-:Y:S01]  /*7180*/  UMOV UR25, UR9 ;  /* 0x0000000900197c82 */ /* 0x000fe20008000000 */
[----:B------:R-:W-:Y:S01]  /*7190*/  UMOV UR28, UR12 ;  /* 0x0000000c001c7c82 */ /* 0x000fe20008000000 */
[----:B------:R-:W-:Y:S01]  /*71a0*/  UIADD3 UR8, UR5, 0x100, URZ ;  /* 0x0000010005087890 */ /* 0x000fe2000fffe03f */
[----:B------:R-:W-:Y:S01]  /*71b0*/  SEL R20, RZ, 0x1, P0 ;  /* 0x00000001ff147807 */ /* 0x000fe20000000000 */
[----:B------:R-:W-:Y:S01]  /*71c0*/  UIADD3 UR24, UR16, 0x8100, URZ ;  /* 0x0000810010187890 */ /* 0x000fe2000fffe03f */
[----:B------:R-:W-:Y:S01]  /*71d0*/  VIADD R22, R22, 0x40 ;  /* 0x0000004016167836 */ /* 0x000fe20000000000 */
[----:B------:R-:W-:Y:S01]  /*71e0*/  UIADD3 UR16, UR16, 0xa100, URZ ;  /* 0x0000a10010107890 */ /* 0x000fe2000fffe03f */
[----:B------:R-:W-:Y:S01]  /*71f0*/  LOP3.LUT R5, R5, R20, RZ, 0x3c, !PT ;  /* 0x0000001405057212 */ /* 0x000fe200078e3cff */
[----:B------:R-:W-:Y:S01]  /*7200*/  UMOV UR17, UR9 ;  /* 0x0000000900117c82 */ /* 0x000fe20008000000 */
[----:B------:R-:W-:Y:S01]  /*7210*/  UMOV UR19, UR27 ;  /* 0x0000001b00137c82 */ /* 0x000fe20008000000 */
[----:B------:R-:W-:Y:S01]  /*7220*/  UMOV UR20, UR12 ;  /* 0x0000000c00147c82 */ /* 0x000fe20008000000 */
[----:B------:R0:W-:Y:S01]  /*7230*/  UTMALDG.3D.MULTICAST [UR8], [UR6], UR22, desc[UR14] ;  /* 0x00000e08060073b4 */ /* 0x0001e20008011816 */
[----:B------:R-:W-:Y:S01]  /*7240*/  SEL R14, R14, RZ, P0 ;  /* 0x000000ff0e0e7207 */ /* 0x000fe20000000000 */
[----:B------:R0:W-:Y:S02]  /*7250*/  UTMALDG.3D [UR24], [UR32], desc[UR14] ;  /* 0x00000e18200075b4 */ /* 0x0001e40008011000 */
[----:B------:R0:W-:Y:S02]  /*7260*/  UTMALDG.3D [UR16], [UR32], desc[UR14] ;  /* 0x00000e10200075b4 */ /* 0x0001e40008011000 */
[----:B0-----:R-:W-:Y:S05]  /*7270*/  @P1 BRA `(.L_x_172) ;  /* 0xfffffffc00241947 */ /* 0x001fea000383ffff */
.L_x_169:
[----:B------:R-:W-:Y:S05]  /*7280*/  BSYNC B1 ;  /* 0x0000000000017941 */ /* 0x000fea0003800000 */
.L_x_168:
[----:B------:R-:W-:Y:S01]  /*7290*/  LOP3.LUT P1, RZ, R10, 0xff, RZ, 0xc0, !PT ;  /* 0x000000ff0aff7812 */ /* 0x000fe2000782c0ff */
[----:B------:R-:W-:Y:S01]  /*72a0*/  IMAD.IADD R8, R9, 0x1, R8 ;  /* 0x0000000109087824 */ /* 0x000fe200078e0208 */
[----:B------:R-:W-:Y:S01]  /*72b0*/  IADD3 R16, P2, R16, UR36, RZ ;  /* 0x0000002410107c10 */ /* 0x000fe2000ff5e0ff */
[----:B------:R-:W-:Y:S01]  /*72c0*/  ULDC.64 UR6, c[0x0][0x650] ;  /* 0x0001940000067ab9 */ /* 0x000fe20000000a00 */
[----:B------:R-:W-:Y:S01]  /*72d0*/  BSSY B1, `(.L_x_173) ;  /* 0x000006c000017945 */ /* 0x000fe20003800000 */
[----:B------:R-:W-:Y:S01]  /*72e0*/  IMAD.MOV.U32 R20, RZ, RZ, -0x1 ;  /* 0xffffffffff147424 */ /* 0x000fe200078e00ff */
[----:B------:R-:W-:Y:S01]  /*72f0*/  SHF.R.U32.HI R4, RZ, 0x1, R8 ;  /* 0x00000001ff047819 */ /* 0x000fe20000011608 */
[----:B------:R-:W-:Y:S01]  /*7300*/  IMAD.MOV.U32 R19, RZ, RZ, -0x1 ;  /* 0xffffffffff137424 */ /* 0x000fe200078e00ff */
[----:B------:R-:W-:Y:S02]  /*7310*/  ISETP.GT.U32.AND P0, PT, R8, 0x1, PT ;  /* 0x000000010800780c */ /* 0x000fe40003f04070 */
[----:B------:R-:W-:-:S02]  /*7320*/  LOP3.LUT R4, R4, 0x1, RZ, 0xc0, !PT ;  /* 0x0000000104047812 */ /* 0x000fc400078ec0ff */
[----:B------:R-:W-:Y:S01]  /*7330*/  ISETP.LT.U32.AND P0, PT, R9, 0x2, P0 ;  /* 0x000000020900780c */ /* 0x000fe20000701070 */
[----:B------:R-:W0:Y:S01]  /*7340*/  @P1 S2R R11, SR_CgaCtaId ;  /* 0x00000000000b1919 */ /* 0x000e220000008800 */
[----:B------:R-:W-:Y:S02]  /*7350*/  @P1 MOV R6, 0x400 ;  /* 0x0000040000061802 */ /* 0x000fe40000000f00 */
[----:B------:R-:W-:Y:S02]  /*7360*/  IADD3.X R17, R17, UR42, RZ, P2, !PT ;  /* 0x0000002a11117c10 */ /* 0x000fe400097fe4ff */
[----:B------:R-:W-:Y:S02]  /*7370*/  ISETP.GE.U32.AND P2, PT, R16, UR6, PT ;  /* 0x0000000610007c0c */ /* 0x000fe4000bf46070 */
[----:B------:R-:W-:Y:S02]  /*7380*/  LOP3.LUT R8, R8, 0x1, RZ, 0xc0, !PT ;  /* 0x0000000108087812 */ /* 0x000fe400078ec0ff */
[----:B------:R-:W-:-:S02]  /*7390*/  PRMT R10, RZ, 0x7610, R10 ;  /* 0x00007610ff0a7816 */ /* 0x000fc4000000000a */
[----:B0-----:R-:W-:-:S04]  /*73a0*/  @P1 LEA R6, R11, R6, 0x18 ;  /* 0x000000060b061211 */ /* 0x001fc800078ec0ff */
[----:B------:R0:W-:Y:S01]  /*73b0*/  @P1 SYNCS.ARRIVE.TRANS64.A1T0 RZ, [R6+URZ+0x38], RZ ;  /* 0x000038ff06ff19a7 */ /* 0x0001e2000810003f */
[----:B------:R-:W-:Y:S02]  /*73c0*/  ISETP.NE.U32.AND P1, PT, R4, 0x1, PT ;  /* 0x000000010400780c */ /* 0x000fe40003f25070 */
[----:B------:R-:W-:Y:S02]  /*73d0*/  SEL R4, RZ, 0x1, !P0 ;  /* 0x00000001ff047807 */ /* 0x000fe40004000000 */
[----:B------:R-:W-:Y:S02]  /*73e0*/  ISETP.GE.U32.AND.EX P0, PT, R17, UR7, PT, P2 ;  /* 0x0000000711007c0c */ /* 0x000fe4000bf06120 */
[----:B------:R-:W-:Y:S01]  /*73f0*/  ISETP.GT.U32.AND P1, PT, R9, 0x1, !P1 ;  /* 0x000000010900780c */ /* 0x000fe20004f24070 */
[----:B0-----:R-:W-:-:S03]  /*7400*/  IMAD.MOV.U32 R6, RZ, RZ, -0x1 ;  /* 0xffffffffff067424 */ /* 0x001fc600078e00ff */
[----:B------:R-:W-:-:S04]  /*7410*/  SEL R5, RZ, 0x1, !P1 ;  /* 0x00000001ff057807 */ /* 0x000fc80004800000 */
[--C-:B------:R-:W-:Y:S02]  /*7420*/  LOP3.LUT R3, R5, R3, R4.reuse, 0x96, !PT ;  /* 0x0000000305037212 */ /* 0x100fe400078e9604 */
[----:B------:R-:W-:Y:S01]  /*7430*/  PRMT R4, RZ, 0x7610, R4 ;  /* 0x00007610ff047816 */ /* 0x000fe20000000004 */
[----:B------:R-:W-:Y:S06]  /*7440*/  @P0 BRA `(.L_x_174) ;  /* 0x0000000400500947 */ /* 0x000fec0003800000 */
[----:B------:R-:W0:Y:S01]  /*7450*/  S2R R19, SR_CTAID.X ;  /* 0x0000000000137919 */ /* 0x000e220000002500 */
[----:B------:R-:W-:Y:S01]  /*7460*/  ULDC.64 UR6, c[0x0][0x628] ;  /* 0x00018a0000067ab9 */ /* 0x000fe20000000a00 */
[----:B------:R-:W1:Y:S01]  /*7470*/  LDC R20, c[0x0][0x144] ;  /* 0x00005100ff147b82 */ /* 0x000e620000000800 */
[----:B------:R-:W-:Y:S01]  /*7480*/  ISETP.NE.U32.AND P0, PT, RZ, UR6, PT ;  /* 0x00000006ff007c0c */ /* 0x000fe2000bf05070 */
[----:B------:R-:W2:Y:S01]  /*7490*/  S2R R14, SR_CTAID.Y ;  /* 0x00000000000e7919 */ /* 0x000ea20000002600 */
[----:B------:R-:W-:Y:S01]  /*74a0*/  ULDC UR8, c[0x0][0x630] ;  /* 0x00018c0000087ab9 */ /* 0x000fe20000000800 */
[----:B------:R-:W-:Y:S01]  /*74b0*/  ULDC UR9, c[0x0][0x150] ;  /* 0x0000540000097ab9 */ /* 0x000fe20000000800 */
[----:B------:R-:W-:Y:S01]  /*74c0*/  ISETP.NE.AND.EX P0, PT, RZ, UR7, PT, P0 ;  /* 0x00000007ff007c0c */ /* 0x000fe2000bf05300 */
[----:B------:R-:W-:Y:S02]  /*74d0*/  IMAD.MOV.U32 R4, RZ, RZ, R16 ;  /* 0x000000ffff047224 */ /* 0x000fe400078e0010 */
[----:B------:R-:W-:Y:S01]  /*74e0*/  IMAD.MOV.U32 R5, RZ, RZ, R17 ;  /* 0x000000ffff057224 */ /* 0x000fe200078e0011 */
[----:B0-----:R-:W-:-:S09]  /*74f0*/  I2FP.F32.U32 R21, R19 ;  /* 0x0000001300157245 */ /* 0x001fd20000201000 */
[----:B------:R-:W-:Y:S05]  /*7500*/  @!P0 BRA `(.L_x_175) ;  /* 0x0000000000288947 */ /* 0x000fea0003800000 */
[----:B------:R-:W-:Y:S02]  /*7510*/  ULDC UR5, c[0x0][0x634] ;  /* 0x00018d0000057ab9 */ /* 0x000fe40000000800 */
[----:B------:R-:W-:-:S05]  /*7520*/  IADD3 R5, P0, R16, UR5, RZ ;  /* 0x0000000510057c10 */ /* 0x000fca000ff1e0ff */
[----:B------:R-:W-:-:S04]  /*7530*/  IMAD.X R15, RZ, RZ, R17, P0 ;  /* 0x000000ffff0f7224 */ /* 0x000fc800000e0611 */
[----:B------:R-:W-:-:S04]  /*7540*/  IMAD.WIDE.U32 R6, R15, UR6, RZ ;  /* 0x000000060f067c25 */ /* 0x000fc8000f8e00ff */
[----:B------:R-:W-:-:S04]  /*7550*/  IMAD.WIDE.U32 R6, P0, R5, UR7, R6 ;  /* 0x0000000705067c25 */ /* 0x000fc8000f800006 */
[----:B------:R-:W-:-:S04]  /*7560*/  IMAD.WIDE.U32 R4, R5, UR6, RZ ;  /* 0x0000000605047c25 */ /* 0x000fc8000f8e00ff */
[----:B------:R-:W-:Y:S01]  /*7570*/  IMAD.MOV.U32 R4, RZ, RZ, R7 ;  /* 0x000000ffff047224 */ /* 0x000fe200078e0007 */
[----:B------:R-:W-:Y:S01]  /*7580*/  IADD3 RZ, P1, R5, R6, RZ ;  /* 0x0000000605ff7210 */ /* 0x000fe20007f3e0ff */
[----:B------:R-:W-:-:S04]  /*7590*/  IMAD.X R5, RZ, RZ, RZ, P0 ;  /* 0x000000ffff057224 */ /* 0x000fc800000e06ff */
[----:B------:R-:W-:-:S08]  /*75a0*/  IMAD.WIDE.U32.X R4, R15, UR7, R4, P1 ;  /* 0x000000070f047c25 */ /* 0x000fd000088e0404 */
.L_x_175:
[----:B------:R-:W-:Y:S01]  /*75b0*/  FMUL R21, R21, UR9 ;  /* 0x0000000915157c20 */ /* 0x000fe20008400000 */
[--C-:B------:R-:W-:Y:S01]  /*75c0*/  SHF.R.U64 R15, R4, UR8, R5.reuse ;  /* 0x00000008040f7c19 */ /* 0x100fe20008001205 */
[----:B------:R-:W-:Y:S01]  /*75d0*/  ULDC.64 UR6, c[0x0][0x620] ;  /* 0x0001880000067ab9 */ /* 0x000fe20000000a00 */
[----:B------:R-:W-:Y:S01]  /*75e0*/  SHF.R.U32.HI R4, RZ, UR8, R5 ;  /* 0x00000008ff047c19 */ /* 0x000fe20008011605 */
[----:B------:R-:W-:Y:S01]  /*75f0*/  ULDC.64 UR8, c[0x0][0x640] ;  /* 0x0001900000087ab9 */ /* 0x000fe20000000a00 */
[----:B------:R-:W-:Y:S01]  /*7600*/  IADD3 R5, P0, RZ, -R15, RZ ;  /* 0x8000000fff057210 */ /* 0x000fe20007f1e0ff */
[----:B------:R-:W0:Y:S01]  /*7610*/  F2I.U32.TRUNC.NTZ R21, R21 ;  /* 0x0000001500157305 */ /* 0x000e22000020f000 */
[----:B------:R-:W-:-:S03]  /*7620*/  ULDC UR5, c[0x0][0x618] ;  /* 0x0001860000057ab9 */ /* 0x000fc60000000800 */
[----:B------:R-:W-:Y:S01]  /*7630*/  IMAD.X R4, RZ, RZ, ~R4, P0 ;  /* 0x000000ffff047224 */ /* 0x000fe200000e0e04 */
[----:B------:R-:W-:-:S03]  /*7640*/  ISETP.NE.U32.AND P0, PT, RZ, UR8, PT ;  /* 0x00000008ff007c0c */ /* 0x000fc6000bf05070 */
[----:B------:R-:W-:Y:S01]  /*7650*/  IMAD R4, R4, UR6, RZ ;  /* 0x0000000604047c24 */ /* 0x000fe2000f8e02ff */
[----:B------:R-:W-:-:S03]  /*7660*/  ISETP.NE.AND.EX P0, PT, RZ, UR9, PT, P0 ;  /* 0x00000009ff007c0c */ /* 0x000fc6000bf05300 */
[C---:B------:R-:W-:Y:S02]  /*7670*/  IMAD R7, R5.reuse, UR7, R4 ;  /* 0x0000000705077c24 */ /* 0x040fe4000f8e0204 */
[----:B------:R-:W-:Y:S01]  /*7680*/  IMAD.WIDE.U32 R4, R5, UR6, R16 ;  /* 0x0000000605047c25 */ /* 0x000fe2000f8e0010 */
[----:B------:R-:W-:-:S03]  /*7690*/  ULDC UR6, c[0x0][0x154] ;  /* 0x0000550000067ab9 */ /* 0x000fc60000000800 */
[----:B0-----:R-:W-:Y:S02]  /*76a0*/  IMAD.MOV R6, RZ, RZ, -R21 ;  /* 0x000000ffff067224 */ /* 0x001fe400078e0a15 */
[----:B------:R-:W0:Y:S01]  /*76b0*/  LDC R21, c[0x0][0x148] ;  /* 0x00005200ff157b82 */ /* 0x000e220000000800 */
[----:B------:R-:W-:Y:S02]  /*76c0*/  IMAD.IADD R5, R5, 0x1, R7 ;  /* 0x0000000105057824 */ /* 0x000fe400078e0207 */
[----:B-1----:R-:W-:Y:S01]  /*76d0*/  IMAD R19, R20, R6, R19 ;  /* 0x0000000614137224 */ /* 0x002fe200078e0213 */
[----:B--2---:R-:W-:Y:S02]  /*76e0*/  I2FP.F32.U32 R6, R14 ;  /* 0x0000000e00067245 */ /* 0x004fe40000201000 */
[--C-:B------:R-:W-:Y:S02]  /*76f0*/  SHF.R.U64 R20, R4, UR5, R5.reuse ;  /* 0x0000000504147c19 */ /* 0x100fe40008001205 */
[----:B------:R-:W-:Y:S01]  /*7700*/  SHF.R.U32.HI R5, RZ, UR5, R5 ;  /* 0x00000005ff057c19 */ /* 0x000fe20008011605 */
[----:B------:R-:W-:Y:S01]  /*7710*/  FMUL R6, R6, UR6 ;  /* 0x0000000606067c20 */ /* 0x000fe20008400000 */
[----:B------:R-:W-:-:S02]  /*7720*/  ULDC UR5, c[0x0][0x608] ;  /* 0x0001820000057ab9 */ /* 0x000fc40000000800 */
[--C-:B------:R-:W-:Y:S01]  /*7730*/  SHF.R.U64 R23, R20, UR5, R5.reuse ;  /* 0x0000000514177c19 */ /* 0x100fe20008001205 */
[----:B------:R1:W2:Y:S01]  /*7740*/  F2I.U32.TRUNC.NTZ R24, R6 ;  /* 0x0000000600187305 */ /* 0x0002a2000020f000 */
[----:B------:R-:W-:Y:S01]  /*7750*/  SHF.R.U32.HI R4, RZ, UR5, R5 ;  /* 0x00000005ff047c19 */ /* 0x000fe20008011605 */
[----:B------:R-:W-:-:S03]  /*7760*/  ULDC UR5, c[0x0][0x658] ;  /* 0x0001960000057ab9 */ /* 0x000fc60000000800 */
[--C-:B------:R-:W-:Y:S02]  /*7770*/  SHF.R.U64 R22, R23, UR5, R4.reuse ;  /* 0x0000000517167c19 */ /* 0x100fe40008001204 */
[----:B------:R-:W-:-:S03]  /*7780*/  SHF.R.U32.HI R25, RZ, UR5, R4 ;  /* 0x00000005ff197c19 */ /* 0x000fc60008011604 */
[----:B------:R-:W-:Y:S02]  /*7790*/  IMAD.MOV.U32 R4, RZ, RZ, R22 ;  /* 0x000000ffff047224 */ /* 0x000fe400078e0016 */
[----:B------:R-:W-:Y:S01]  /*77a0*/  IMAD.MOV.U32 R5, RZ, RZ, R25 ;  /* 0x000000ffff057224 */ /* 0x000fe200078e0019 */
[----:B-1----:R-:W-:Y:S06]  /*77b0*/  @!P0 BRA `(.L_x_176) ;  /* 0x0000000000288947 */ /* 0x002fec0003800000 */
        /* <DEDUP_REMOVED lines=10> */
.L_x_176:
[----:B------:R-:W-:Y:S01]  /*7860*/  ISETP.NE.AND P0, PT, R2, 0x1, PT ;  /* 0x000000010200780c */ /* 0x000fe20003f05270 */
[----:B------:R-:W-:Y:S01]  /*7870*/  ULDC UR5, c[0x0][0x648] ;  /* 0x0001920000057ab9 */ /* 0x000fe20000000800 */
[----:B------:R-:W-:Y:S01]  /*7880*/  LOP3.LUT R23, R23, UR13, RZ, 0xc0, !PT ;  /* 0x0000000d17177c12 */ /* 0x000fe2000f8ec0ff */
[----:B--2---:R-:W-:Y:S01]  /*7890*/  IMAD.MOV R24, RZ, RZ, -R24 ;  /* 0x000000ffff187224 */ /* 0x004fe200078e0a18 */
[----:B------:R-:W-:Y:S01]  /*78a0*/  SHF.R.U64 R4, R4, UR5, R5 ;  /* 0x0000000504047c19 */ /* 0x000fe20008001205 */
[----:B------:R-:W-:Y:S01]  /*78b0*/  ULDC UR5, c[0x0][0x638] ;  /* 0x00018e0000057ab9 */ /* 0x000fe20000000800 */
[----:B------:R-:W-:Y:S01]  /*78c0*/  LOP3.LUT R7, R20, UR4, RZ, 0xc0, !PT ;  /* 0x0000000414077c12 */ /* 0x000fe2000f8ec0ff */
[----:B------:R-:W-:Y:S01]  /*78d0*/  ULDC UR6, c[0x0][0x610] ;  /* 0x0001840000067ab9 */ /* 0x000fe20000000800 */
[----:B------:R-:W-:Y:S02]  /*78e0*/  IMAD.MOV.U32 R6, RZ, RZ, R15 ;  /* 0x000000ffff067224 */ /* 0x000fe400078e000f */
[----:B------:R-:W-:-:S02]  /*78f0*/  IMAD.MOV R5, RZ, RZ, -R4 ;  /* 0x000000ffff057224 */ /* 0x000fc400078e0a04 */
[----:B------:R-:W-:Y:S02]  /*7900*/  IMAD R4, R4, UR21, R23 ;  /* 0x0000001504047c24 */ /* 0x000fe4000f8e0217 */
[----:B0-----:R-:W-:Y:S02]  /*7910*/  @P0 IMAD R19, R21, R24, R14 ;  /* 0x0000001815130224 */ /* 0x001fe400078e020e */
[----:B------:R-:W-:Y:S01]  /*7920*/  IMAD R22, R5, UR5, R22 ;  /* 0x0000000505167c24 */ /* 0x000fe2000f8e0216 */
[----:B------:R-:W-:Y:S01]  /*7930*/  ULDC UR5, c[0x0][0x600] ;  /* 0x0001800000057ab9 */ /* 0x000fe20000000800 */
[----:B------:R-:W-:Y:S02]  /*7940*/  IMAD R20, R4, UR6, R19 ;  /* 0x0000000604147c24 */ /* 0x000fe4000f8e0213 */
[----:B------:R-:W-:Y:S02]  /*7950*/  IMAD R5, R22, UR5, R7 ;  /* 0x0000000516057c24 */ /* 0x000fe4000f8e0207 */
[----:B------:R-:W-:-:S03]  /*7960*/  IMAD.MOV.U32 R4, RZ, RZ, 0x1 ;  /* 0x00000001ff047424 */ /* 0x000fc600078e00ff */
[----:B------:R-:W-:Y:S02]  /*7970*/  SEL R19, R5, R20, !P0 ;  /* 0x0000001405137207 */ /* 0x000fe40004000000 */
[----:B------:R-:W-:-:S07]  /*7980*/  SEL R20, R20, R5, !P0 ;  /* 0x0000000514147207 */ /* 0x000fce0004000000 */
.L_x_174:
[----:B------:R-:W-:Y:S05]  /*7990*/  BSYNC B1 ;  /* 0x0000000000017941 */ /* 0x000fea0003800000 */
.L_x_173:
[----:B------:R-:W-:-:S13]  /*79a0*/  LOP3.LUT P0, RZ, R4, 0xff, RZ, 0xc0, !PT ;  /* 0x000000ff04ff7812 */ /* 0x000fda000780c0ff */
[----:B------:R-:W-:Y:S05]  /*79b0*/  @P0 BRA `(.L_x_177) ;  /* 0xfffffff400140947 */ /* 0x000fea000383ffff */
[----:B------:R-:W-:Y:S05]  /*79c0*/  BSYNC B0 ;  /* 0x0000000000007941 */ /* 0x000fea0003800000 */
.L_x_166:
[----:B------:R-:W-:-:S03]  /*79d0*/  UMOV UR5, 0xffffffff ;  /* 0xffffffff00057882 */ /* 0x000fc60000000000 */
[----:B------:R-:W-:Y:S05]  /*79e0*/  BRA.DIV UR5, `(.L_x_178) ;  /* 0x0000000205cc7947 */ /* 0x000fea000b800000 */
[----:B------:R-:W-:-:S13]  /*79f0*/  ELECT P6, URZ, PT ;  /* 0x00000000003f782f */ /* 0x000fda00038c0000 */
.L_x_190:
[----:B------:R-:W-:Y:S04]  /*7a00*/  BSSY B0, `(.L_x_179) ;  /* 0x0000019000007945 */ /* 0x000fe80003800000 */
[----:B------:R-:W-:Y:S05]  /*7a10*/  @!P6 BRA `(.L_x_180) ;  /* 0x00000000005ce947 */ /* 0x000fea0003800000 */
[----:B------:R-:W-:-:S04]  /*7a20*/  LOP3.LUT R18, R18, 0x2, RZ, 0xfc, !PT ;  /* 0x0000000212127812 */ /* 0x000fc800078efcff */
[----:B------:R-:W-:-:S13]  /*7a30*/  ISETP.NE.AND P0, PT, R18, 0x3, PT ;  /* 0x000000031200780c */ /* 0x000fda0003f05270 */
[----:B------:R-:W-:Y:S05]  /*7a40*/  @!P0 BRA `(.L_x_181) ;  /* 0x0000000000048947 */ /* 0x000fea0003800000 */
[----:B------:R-:W-:Y:S01]  /*7a50*/  BPT.TRAP 0x1 ;  /* 0x000000040000795c */ /* 0x000fe20000300000 */
.L_x_181:
[----:B------:R-:W0:Y:S01]  /*7a60*/  S2R R5, SR_CgaCtaId ;  /* 0x0000000000057919 */ /* 0x000e220000008800 */
[----:B------:R-:W-:Y:S02]  /*7a70*/  MOV R0, 0x400 ;  /* 0x0000040000007802 */ /* 0x000fe40000000f00 */
[----:B------:R-:W-:Y:S02]  /*7a80*/  SHF.L.U32 R2, R3, 0x1f, RZ ;  /* 0x0000001f03027819 */ /* 0x000fe400000006ff */
[----:B0-----:R-:W-:-:S05]  /*7a90*/  LEA R5, R5, R0, 0x18 ;  /* 0x0000000005057211 */ /* 0x001fca00078ec0ff */
[----:B------:R-:W-:-:S04]  /*7aa0*/  VIADD R5, R5, 0x10 ;  /* 0x0000001005057836 */ /* 0x000fc80000000000 */
[C---:B------:R-:W-:Y:S02]  /*7ab0*/  IMAD R7, R8.reuse, 0x8, R5 ;  /* 0x0000000808077824 */ /* 0x040fe400078e0205 */
[----:B------:R-:W-:Y:S02]  /*7ac0*/  VIADD R8, R8, 0x1 ;  /* 0x0000000108087836 */ /* 0x000fe40000000000 */
[----:B------:R-:W0:Y:S03]  /*7ad0*/  SYNCS.PHASECHK.TRANS64.TRYWAIT P0, [R7+URZ], R2 ;  /* 0x00000002070075a7 */ /* 0x000e26000800017f */
[----:B------:R-:W-:-:S04]  /*7ae0*/  ISETP.NE.AND P1, PT, R8, 0x2, PT ;  /* 0x000000020800780c */ /* 0x000fc80003f25270 */
[----:B------:R-:W-:Y:S02]  /*7af0*/  SEL R0, RZ, 0x1, P1 ;  /* 0x00000001ff007807 */ /* 0x000fe40000800000 */
[----:B------:R-:W-:Y:S02]  /*7b00*/  SEL R8, R8, RZ, P1 ;  /* 0x000000ff08087207 */ /* 0x000fe40000800000 */
[----:B------:R-:W-:Y:S01]  /*7b10*/  LOP3.LUT R0, R3, R0, RZ, 0x3c, !PT ;  /* 0x0000000003007212 */ /* 0x000fe200078e3cff */
[----:B0-----:R-:W-:Y:S06]  /*7b20*/  @!P0 BRA `(.L_x_182) ;  /* 0x00000000009c8947 */ /* 0x001fec0003800000 */
.L_x_191:
[----:B------:R-:W-:Y:S01]  /*7b30*/  IMAD R5, R8, 0x8, R5 ;  /* 0x0000000808057824 */ /* 0x000fe200078e0205 */
[----:B------:R-:W-:-:S07]  /*7b40*/  SHF.L.U32 R0, R0, 0x1f, RZ ;  /* 0x0000001f00007819 */ /* 0x000fce00000006ff */
.L_x_183:
[----:B-1----:R1:W2:Y:S02]  /*7b50*/  SYNCS.PHASECHK.TRANS64.TRYWAIT P0, [R5+URZ], R0 ;  /* 0x00000000050075a7 */ /* 0x0022a4000800017f */
[----:B--2---:R-:W-:Y:S05]  /*7b60*/  @!P0 NANOSLEEP.SYNCS 0x989680 ;  /* 0x009896800000895d */ /* 0x004fea0003900000 */
[----:B------:R-:W2:Y:S02]  /*7b70*/  @!P0 SYNCS.PHASECHK.TRANS64 P0, [R5+URZ], R0 ;  /* 0x00000000050085a7 */ /* 0x000ea4000800007f */
[----:B--2---:R-:W-:Y:S05]  /*7b80*/  @!P0 BRA `(.L_x_183) ;  /* 0xfffffffc00f08947 */ /* 0x004fea000383ffff */
.L_x_180:
[----:B------:R-:W-:Y:S05]  /*7b90*/  BSYNC B0 ;  /* 0x0000000000007941 */ /* 0x000fea0003800000 */
.L_x_179:
[----:B------:R-:W-:Y:S05]  /*7ba0*/  EXIT ;  /* 0x000000000000794d */ /* 0x000fea0003800000 */
.L_x_21:
[----:B-1----:R1:W2:Y:S02]  /*7bb0*/  SYNCS.PHASECHK.TRANS64.TRYWAIT P1, [R3+URZ], R0 ;  /* 0x00000000030075a7 */ /* 0x0022a4000802017f */
[----:B--2---:R-:W-:Y:S05]  /*7bc0*/  @!P1 NANOSLEEP.SYNCS 0x989680 ;  /* 0x009896800000995d */ /* 0x004fea0003900000 */
[----:B------:R-:W2:Y:S02]  /*7bd0*/  @!P1 SYNCS.PHASECHK.TRANS64 P1, [R3+URZ], R0 ;  /* 0x00000000030095a7 */ /* 0x000ea4000802007f */
[----:B--2---:R-:W-:Y:S05]  /*7be0*/  @!P1 BRA `(.L_x_21) ;  /* 0xfffffffc00f09947 */ /* 0x004fea000383ffff */
[----:B------:R-:W-:Y:S05]  /*7bf0*/  BRA `(.L_x_20) ;  /* 0xffffff9800c07947 */ /* 0x000fea000383ffff */
.L_x_26:
[----:B-1----:R1:W2:Y:S02]  /*7c00*/  SYNCS.PHASECHK.TRANS64.TRYWAIT P1, [R5+URZ], R4 ;  /* 0x00000004050075a7 */ /* 0x0022a4000802017f */
[----:B--2---:R-:W-:Y:S05]  /*7c10*/  @!P1 NANOSLEEP.SYNCS 0x989680 ;  /* 0x009896800000995d */ /* 0x004fea0003900000 */
[----:B------:R-:W2:Y:S02]  /*7c20*/  @!P1 SYNCS.PHASECHK.TRANS64 P1, [R5+URZ], R4 ;  /* 0x00000004050095a7 */ /* 0x000ea4000802007f */
[----:B--2---:R-:W-:Y:S05]  /*7c30*/  @!P1 BRA `(.L_x_26) ;  /* 0xfffffffc00f09947 */ /* 0x004fea000383ffff */
[----:B------:R-:W-:Y:S05]  /*7c40*/  BRA `(.L_x_25) ;  /* 0xffffff9c009c7947 */ /* 0x000fea000383ffff */
.L_x_167:
[----:B------:R-:W-:Y:S01]  /*7c50*/  BSSY B1, `(.L_x_184) ;  /* 0x0000006000017945 */ /* 0x000fe20003800000 */
[----:B------:R-:W-:-:S07]  /*7c60*/  IMAD.MOV.U32 R15, RZ, RZ, -0x1 ;  /* 0xffffffffff0f7424 */ /* 0x000fce00078e00ff */
[----:B------:R-:W-:Y:S05]  /*7c70*/  WARPSYNC.COLLECTIVE R15, `(.L_x_185) ;  /* 0x000000000f0c7348 */ /* 0x000fea0003c00000 */
[----:B------:R-:W-:Y:S02]  /*7c80*/  ELECT P6, UR62, PT ;  /* 0x00000000003e782f */ /* 0x000fe400038c0000 */
[----:B------:R-:W-:Y:S01]  /*7c90*/  MOV R14, UR62 ;  /* 0x0000003e000e7c02 */ /* 0x000fe20008000f00 */
[----:B------:R-:W-:Y:S10]  /*7ca0*/  ENDCOLLECTIVE ;  /* 0x000000000000791b */ /* 0x000ff40003800000 */
.L_x_185:
[----:B------:R-:W-:Y:S05]  /*7cb0*/  BSYNC B1 ;  /* 0x0000000000017941 */ /* 0x000fea0003800000 */
.L_x_184:
[----:B------:R-:W-:Y:S05]  /*7cc0*/  BRA `(.L_x_186) ;  /* 0xfffffff0005c7947 */ /* 0x000fea000383ffff */
.L_x_170:
[----:B0-----:R0:W1:Y:S02]  /*7cd0*/  SYNCS.PHASECHK.TRANS64.TRYWAIT P0, [R20+URZ+0x10], R7 ;  /* 0x00001007140075a7 */ /* 0x001064000800017f */
[----:B-1----:R-:W-:Y:S05]  /*7ce0*/  @!P0 NANOSLEEP.SYNCS 0x989680 ;  /* 0x009896800000895d */ /* 0x002fea0003900000 */
[----:B------:R-:W1:Y:S02]  /*7cf0*/  @!P0 SYNCS.PHASECHK.TRANS64 P0, [R20+URZ+0x10], R7 ;  /* 0x00001007140085a7 */ /* 0x000e64000800007f */
[----:B-1----:R-:W-:Y:S05]  /*7d00*/  @!P0 BRA `(.L_x_170) ;  /* 0xfffffffc00f08947 */ /* 0x002fea000383ffff */
[----:B------:R-:W-:Y:S05]  /*7d10*/  BRA `(.L_x_187) ;  /* 0xfffffff000a47947 */ /* 0x000fea000383ffff */
.L_x_178:
[----:B------:R-:W-:Y:S01]  /*7d20*/  BSSY B0, `(.L_x_188) ;  /* 0x0000006000007945 */ /* 0x000fe20003800000 */
[----:B------:R-:W-:-:S07]  /*7d30*/  IMAD.MOV.U32 R15, RZ, RZ, -0x1 ;  /* 0xffffffffff0f7424 */ /* 0x000fce00078e00ff */
[----:B------:R-:W-:Y:S05]  /*7d40*/  WARPSYNC.COLLECTIVE R15, `(.L_x_189) ;  /* 0x000000000f0c7348 */ /* 0x000fea0003c00000 */
[----:B------:R-:W-:Y:S02]  /*7d50*/  ELECT P6, UR62, PT ;  /* 0x00000000003e782f */ /* 0x000fe400038c0000 */
[----:B------:R-:W-:Y:S01]  /*7d60*/  MOV R14, UR62 ;  /* 0x0000003e000e7c02 */ /* 0x000fe20008000f00 */
[----:B------:R-:W-:Y:S10]  /*7d70*/  ENDCOLLECTIVE ;  /* 0x000000000000791b */ /* 0x000ff40003800000 */
.L_x_189:
[----:B------:R-:W-:Y:S05]  /*7d80*/  BSYNC B0 ;  /* 0x0000000000007941 */ /* 0x000fea0003800000 */
.L_x_188:
[----:B------:R-:W-:Y:S05]  /*7d90*/  BRA `(.L_x_190) ;  /* 0xfffffffc00187947 */ /* 0x000fea000383ffff */
.L_x_182:
[----:B0-----:R0:W1:Y:S02]  /*7da0*/  SYNCS.PHASECHK.TRANS64.TRYWAIT P0, [R7+URZ], R2 ;  /* 0x00000002070075a7 */ /* 0x001064000800017f */
[----:B-1----:R-:W-:Y:S05]  /*7db0*/  @!P0 NANOSLEEP.SYNCS 0x989680 ;  /* 0x009896800000895d */ /* 0x002fea0003900000 */
[----:B------:R-:W1:Y:S02]  /*7dc0*/  @!P0 SYNCS.PHASECHK.TRANS64 P0, [R7+URZ], R2 ;  /* 0x00000002070085a7 */ /* 0x000e64000800007f */
[----:B-1----:R-:W-:Y:S05]  /*7dd0*/  @!P0 BRA `(.L_x_182) ;  /* 0xfffffffc00f08947 */ /* 0x002fea000383ffff */
[----:B------:R-:W-:Y:S05]  /*7de0*/  BRA `(.L_x_191) ;  /* 0xfffffffc00507947 */ /* 0x000fea000383ffff */
.L_x_192:
[----:B------:R-:W-:-:S00]  /*7df0*/  BRA `(.L_x_192) ;  /* 0xfffffffc00fc7947 */ /* 0x000fc0000383ffff */
[----:B------:R-:W-:-:S00]  /*7e00*/  NOP ;  /* 0x0000000000007918 */ /* 0x000fc00000000000 */
[----:B------:R-:W-:-:S00]  /*7e10*/  NOP ;  /* 0x0000000000007918 */ /* 0x000fc00000000000 */
[----:B------:R-:W-:-:S00]  /*7e20*/  NOP ;  /* 0x0000000000007918 */ /* 0x000fc00000000000 */
[----:B------:R-:W-:-:S00]  /*7e30*/  NOP ;  /* 0x0000000000007918 */ /* 0x000fc00000000000 */
[----:B------:R-:W-:-:S00]  /*7e40*/  NOP ;  /* 0x0000000000007918 */ /* 0x000fc00000000000 */
[----:B------:R-:W-:-:S00]  /*7e50*/  NOP ;  /* 0x0000000000007918 */ /* 0x000fc00000000000 */
[----:B------:R-:W-:-:S00]  /*7e60*/  NOP ;  /* 0x0000000000007918 */ /* 0x000fc00000000000 */
[----:B------:R-:W-:-:S00]  /*7e70*/  NOP ;  /* 0x0000000000007918 */ /* 0x000fc00000000000 */
.L_x_193:


//--------------------- .nv.global.init           --------------------------
	.section	.nv.global.init,"aw",@progbits
.nv.global.init:
	.type		$str$22,@object
	.size		$str$22,($str$23 - $str$22)
$str$22:
        /*0000*/ 	.byte	0x6b, 0x5f, 0x74, 0x69, 0x6c, 0x65, 0x5f, 0x63, 0x6f, 0x75, 0x6e, 0x74, 0x20, 0x3e, 0x3d, 0x20
        /*0010*/ 	.byte	0x31, 0x00
	.type		$str$23,@object
	.size		$str$23,(__unnamed_1 - $str$23)
$str$23:
        /*0012*/ 	.byte	0x2f, 0x74, 0x6d, 0x70, 0x2f, 0x63, 0x75, 0x74, 0x6c, 0x61, 0x73, 0x73, 0x5f, 0x73, 0x77, 0x65
        /*0022*/ 	.byte	0x65, 0x70, 0x5f, 0x73, 0x72, 0x63, 0x2f, 0x69, 0x6e, 0x63, 0x6c, 0x75, 0x64, 0x65, 0x2f, 0x63
        /*0032*/ 	.byte	0x75, 0x74, 0x6c, 0x61, 0x73, 0x73, 0x2f, 0x67, 0x65, 0x6d, 0x6d, 0x2f, 0x63, 0x6f, 0x6c, 0x6c
        /*0042*/ 	.byte	0x65, 0x63, 0x74, 0x69, 0x76, 0x65, 0x2f, 0x73, 0x6d, 0x39, 0x30, 0x5f, 0x6d, 0x6d, 0x61, 0x5f
        /*0052*/ 	.byte	0x74, 0x6d, 0x61, 0x5f, 0x67, 0x6d, 0x6d, 0x61, 0x5f, 0x73, 0x73, 0x5f, 0x77, 0x61, 0x72, 0x70
        /*0062*/ 	.byte	0x73, 0x70, 0x65, 0x63, 0x69, 0x61, 0x6c, 0x69, 0x7a, 0x65, 0x64, 0x2e, 0x68, 0x70, 0x70, 0x00
	.type		__unnamed_1,@object
	.size		__unnamed_1,(.L_0 - __unnamed_1)
__unnamed_1:
        /*0072*/ 	.byte	0x76, 0x6f, 0x69, 0x64, 0x20, 0x63, 0x75, 0x74, 0x6c, 0x61, 0x73, 0x73, 0x3a, 0x3a, 0x67, 0x65
        /* <DEDUP_REMOVED lines=180> */
        /*0bc2*/ 	.byte	0x74, 0x69, 0x74, 0x79, 0x5d, 0x00
.L_0:


//--------------------- .nv.shared._ZN7cutlass13device_kernelINS_4gemm6kernel13GemmUniversalIN4cute5tupleIJiiiiEEENS1_10collective13CollectiveMmaINS1_34MainloopSm90TmaGmmaWarpSpecializedILi2ENS5_IJNS4_1CILi1EEENSA_ILi4EEESB_EEENS1_35KernelTmaWarpSpecializedCooperativeEEENS5_IJNSA_ILi128EEESG_NSA_ILi64EEEEEENS_6half_tENS5_IJlSB_lEEESJ_NS5_IJSB_llEEENS4_8TiledMMAINS4_8MMA_AtomIJNS4_4SM904GMMA26MMA_64x128x16_F32F16F16_SSILNSP_5MajorE0ELSR_1ELNSP_7ScaleInE1ELSS_1EEEEEENS4_6LayoutINS5_IJNSA_ILi2EEESB_SB_EEENS5_IJSB_NSA_ILi0EEESY_EEEEENS5_IJNS4_10UnderscoreES11_S11_EEEEENS4_23SM90_TMA_LOAD_MULTICASTENS4_14ComposedLayoutINS4_7SwizzleILi3ELi4ELi3EEENS4_18smem_ptr_flag_bitsILi16EEENSV_INS5_IJNSA_ILi8EEESH_EEENS5_IJSH_SB_EEEEEEEvNS4_8identityENS4_13SM90_TMA_LOADENS15_IS17_S19_NSV_INS5_IJSH_S1A_EEENS5_IJSB_SH_EEEEEEEvS1F_EENS_8epilogue10collective6detail29Sm90TmaWarpSpecializedAdapterINS1N_15DefaultEpilogueISJ_SK_SK_NS1M_6thread17LinearCombinationISJ_Li1EffLNS1R_9ScaleType4KindE0ELNS_15FloatRoundStyleE2ESJ_EENS1_15EpilogueDefaultEEEEEvvEEEEvNT_6ParamsE --------------------------
	.section	.nv.shared._ZN7cutlass13device_kernelINS_4gemm6kernel13GemmUniversalIN4cute5tupleIJiiiiEEENS1_10collective13CollectiveMmaINS1_34MainloopSm90TmaGmmaWarpSpecializedILi2ENS5_IJNS4_1CILi1EEENSA_ILi4EEESB_EEENS1_35KernelTmaWarpSpecializedCooperativeEEENS5_IJNSA_ILi128EEESG_NSA_ILi64EEEEEENS_6half_tENS5_IJlSB_lEEESJ_NS5_IJSB_llEEENS4_8TiledMMAINS4_8MMA_AtomIJNS4_4SM904GMMA26MMA_64x128x16_F32F16F16_SSILNSP_5MajorE0ELSR_1ELNSP_7ScaleInE1ELSS_1EEEEEENS4_6LayoutINS5_IJNSA_ILi2EEESB_SB_EEENS5_IJSB_NSA_ILi0EEESY_EEEEENS5_IJNS4_10UnderscoreES11_S11_EEEEENS4_23SM90_TMA_LOAD_MULTICASTENS4_14ComposedLayoutINS4_7SwizzleILi3ELi4ELi3EEENS4_18smem_ptr_flag_bitsILi16EEENSV_INS5_IJNSA_ILi8EEESH_EEENS5_IJSH_SB_EEEEEEEvNS4_8identityENS4_13SM90_TMA_LOADENS15_IS17_S19_NSV_INS5_IJSH_S1A_EEENS5_IJSB_SH_EEEEEEEvS1F_EENS_8epilogue10collective6detail29Sm90TmaWarpSpecializedAdapterINS1N_15DefaultEpilogueISJ_SK_SK_NS1M_6thread17LinearCombinationISJ_Li1EffLNS1R_9ScaleType4KindE0ELNS_15FloatRoundStyleE2ESJ_EENS1_15EpilogueDefaultEEEEEvvEEEEvNT_6ParamsE,"aw",@nobits
	.sectionflags	@""
	.align	16
	.zero		1024


//--------------------- .nv.shared.reserved.0     --------------------------
	.section	.nv.shared.reserved.0,"aw",@nobits
	.weak		__nv_reservedSMEM_offset_0_alias
	.size		__nv_reservedSMEM_offset_0_alias, 0, 0
	.other		__nv_reservedSMEM_offset_0_alias,@"STO_CUDA_RESERVED_SHARED STV_DEFAULT"
__nv_reservedSMEM_offset_0_alias:
	.zero		0


//--------------------- .nv.global                --------------------------
	.section	.nv.global,"aw",@nobits
.nv.global:
	.type		_ZN40_INTERNAL_62a38769_4_k_cu_84d2bdd0_233294cute1_E,@object
	.size		_ZN40_INTERNAL_62a38769_4_k_cu_84d2bdd0_233294cute1_E,(_ZN40_INTERNAL_62a38769_4_k_cu_84d2bdd0_233294cuda3std3__45__cpo6cbeginE - _ZN40_INTERNAL_62a38769_4_k_cu_84d2bdd0_233294cute1_E)
_ZN40_INTERNAL_62a38769_4_k_cu_84d2bdd0_233294cute1_E:
	.zero		1
	.type		_ZN40_INTERNAL_62a38769_4_k_cu_84d2bdd0_233294cuda3std3__45__cpo6cbeginE,@object
	.size		_ZN40_INTERNAL_62a38769_4_k_cu_84d2bdd0_233294cuda3std3__45__cpo6cbeginE,(_ZN40_INTERNAL_62a38769_4_k_cu_84d2bdd0_233294cuda3std3__48in_placeE - _ZN40_INTERNAL_62a38769_4_k_cu_84d2bdd0_233294cuda3std3__45__cpo6cbeginE)
_ZN40_INTERNAL_62a38769_4_k_cu_84d2bdd0_233294cuda3std3__45__cpo6cbeginE:
	.zero		1
	.type		_ZN40_INTERNAL_62a38769_4_k_cu_84d2bdd0_233294cuda3std3__48in_placeE,@object
	.size		_ZN40_INTERNAL_62a38769_4_k_cu_84d2bdd0_233294cuda3std3__48in_placeE,(_ZN40_INTERNAL_62a38769_4_k_cu_84d2bdd0_233294cuda3std6ranges3__45__cpo9iter_moveE - _ZN40_INTERNAL_62a38769_4_k_cu_84d2bdd0_233294cuda3std3__48in_placeE)
_ZN40_INTERNAL_62a38769_4_k_cu_84d2bdd0_233294cuda3std3__48in_placeE:
	.zero		1
	.type		_ZN40_INTERNAL_62a38769_4_k_cu_84d2bdd0_233294cuda3std6ranges3__45__cpo9iter_moveE,@object
	.size		_ZN40_INTERNAL_62a38769_4_k_cu_84d2bdd0_233294cuda3std6ranges3__45__cpo9iter_moveE,(_ZN40_INTERNAL_62a38769_4_k_cu_84d2bdd0_233294cuda3std3__45__cpo5beginE - _ZN40_INTERNAL_62a38769_4_k_cu_84d2bdd0_233294cuda3std6ranges3__45__cpo9iter_moveE)
_ZN40_INTERNAL_62a38769_4_k_cu_84d2bdd0_233294cuda3std6ranges3__45__cpo9iter_moveE:
	.zero		1
	.type		_ZN40_INTERNAL_62a38769_4_k_cu_84d2bdd0_233294cuda3std3__45__cpo5beginE,@object
	.size		_ZN40_INTERNAL_62a38769_4_k_cu_84d2bdd0_233294cuda3std3__45__cpo5beginE,(_ZN40_INTERNAL_62a38769_4_k_cu_84d2bdd0_233294cuda3std3__442_GLOBAL__N__62a38769_4_k_cu_84d2bdd0_233296ignoreE - _ZN40_INTERNAL_62a38769_4_k_cu_84d2bdd0_233294cuda3std3__45__cpo5beginE)
_ZN40_INTERNAL_62a38769_4_k_cu_84d2bdd0_233294cuda3std3__45__cpo5beginE:
	.zero		1
	.type		_ZN40_INTERNAL_62a38769_4_k_cu_84d2bdd0_233294cuda3std3__442_GLOBAL__N__62a38769_4_k_cu_84d2bdd0_233296ignoreE,@object
	.size		_ZN40_INTERNAL_62a38769_4_k_cu_84d2bdd0_233294cuda3std3__442_GLOBAL__N__62a38769_4_k_cu_84d2bdd0_233296ignoreE,(_ZN40_INTERNAL_62a38769_4_k_cu_84d2bdd0_233294cute7productE - _ZN40_INTERNAL_62a38769_4_k_cu_84d2bdd0_233294cuda3std3__442_GLOBAL__N__62a38769_4_k_cu_84d2bdd0_233296ignoreE)
_ZN40_INTERNAL_62a38769_4_k_cu_84d2bdd0_233294cuda3std3__442_GLOBAL__N__62a38769_4_k_cu_84d2bdd0_233296ignoreE:
	.zero		1
	.type		_ZN40_INTERNAL_62a38769_4_k_cu_84d2bdd0_233294cute7productE,@object
	.size		_ZN40_INTERNAL_62a38769_4_k_cu_84d2bdd0_233294cute7productE,(_ZN40_INTERNAL_62a38769_4_k_cu_84d2bdd0_233294cuda3std3__45__cpo3endE - _ZN40_INTERNAL_62a38769_4_k_cu_84d2bdd0_233294cute7productE)
_ZN40_INTERNAL_62a38769_4_k_cu_84d2bdd0_233294cute7productE:
	.zero		1
	.type		_ZN40_INTERNAL_62a38769_4_k_cu_84d2bdd0_233294cuda3std3__45__cpo3endE,@object
	.size		_ZN40_INTERNAL_62a38769_4_k_cu_84d2bdd0_233294cuda3std3__45__cpo3endE,(_ZN40_INTERNAL_62a38769_4_k_cu_84d2bdd0_233294cuda3std3__419piecewise_constructE - _ZN40_INTERNAL_62a38769_4_k_cu_84d2bdd0_233294cuda3std3__45__cpo3endE)
_ZN40_INTERNAL_62a38769_4_k_cu_84d2bdd0_233294cuda3std3__45__cpo3endE:
	.zero		1
	.type		_ZN40_INTERNAL_62a38769_4_k_cu_84d2bdd0_233294cuda3std3__419piecewise_constructE,@object
	.size		_ZN40_INTERNAL_62a38769_4_k_cu_84d2bdd0_233294cuda3std3__419piecewise_constructE,(_ZN40_INTERNAL_62a38769_4_k_cu_84d2bdd0_233294cuda3std3__45__cpo4cendE - _ZN40_INTERNAL_62a38769_4_k_cu_84d2bdd0_233294cuda3std3__419piecewise_constructE)
_ZN40_INTERNAL_62a38769_4_k_cu_84d2bdd0_233294cuda3std3__419piecewise_constructE:
	.zero		1
	.type		_ZN40_INTERNAL_62a38769_4_k_cu_84d2bdd0_233294cuda3std3__45__cpo4cendE,@object
	.size		_ZN40_INTERNAL_62a38769_4_k_cu_84d2bdd0_233294cuda3std3__45__cpo4cendE,(_ZN40_INTERNAL_62a38769_4_k_cu_84d2bdd0_233294cuda3std6ranges3__45__cpo4swapE - _ZN40_INTERNAL_62a38769_4_k_cu_84d2bdd0_233294cuda3std3__45__cpo4cendE)
_ZN40_INTERNAL_62a38769_4_k_cu_84d2bdd0_233294cuda3std3__45__cpo4cendE:
	.zero		1
	.type		_ZN40_INTERNAL_62a38769_4_k_cu_84d2bdd0_233294cuda3std6ranges3__45__cpo4swapE,@object
	.size		_ZN40_INTERNAL_62a38769_4_k_cu_84d2bdd0_233294cuda3std6ranges3__45__cpo4swapE,(.L_8 - _ZN40_INTERNAL_62a38769_4_k_cu_84d2bdd0_233294cuda3std6ranges3__45__cpo4swapE)
_ZN40_INTERNAL_62a38769_4_k_cu_84d2bdd0_233294cuda3std6ranges3__45__cpo4swapE:
	.zero		1
.L_8:


//--------------------- .nv.constant0._ZN7cutlass13device_kernelINS_4gemm6kernel13GemmUniversalIN4cute5tupleIJiiiiEEENS1_10collective13CollectiveMmaINS1_34MainloopSm90TmaGmmaWarpSpecializedILi2ENS5_IJNS4_1CILi1EEENSA_ILi4EEESB_EEENS1_35KernelTmaWarpSpecializedCooperativeEEENS5_IJNSA_ILi128EEESG_NSA_ILi64EEEEEENS_6half_tENS5_IJlSB_lEEESJ_NS5_IJSB_llEEENS4_8TiledMMAINS4_8MMA_AtomIJNS4_4SM904GMMA26MMA_64x128x16_F32F16F16_SSILNSP_5MajorE0ELSR_1ELNSP_7ScaleInE1ELSS_1EEEEEENS4_6LayoutINS5_IJNSA_ILi2EEESB_SB_EEENS5_IJSB_NSA_ILi0EEESY_EEEEENS5_IJNS4_10UnderscoreES11_S11_EEEEENS4_23SM90_TMA_LOAD_MULTICASTENS4_14ComposedLayoutINS4_7SwizzleILi3ELi4ELi3EEENS4_18smem_ptr_flag_bitsILi16EEENSV_INS5_IJNSA_ILi8EEESH_EEENS5_IJSH_SB_EEEEEEEvNS4_8identityENS4_13SM90_TMA_LOADENS15_IS17_S19_NSV_INS5_IJSH_S1A_EEENS5_IJSB_SH_EEEEEEEvS1F_EENS_8epilogue10collective6detail29Sm90TmaWarpSpecializedAdapterINS1N_15DefaultEpilogueISJ_SK_SK_NS1M_6thread17LinearCombinationISJ_Li1EffLNS1R_9ScaleType4KindE0ELNS_15FloatRoundStyleE2ESJ_EENS1_15EpilogueDefaultEEEEEvvEEEEvNT_6ParamsE --------------------------
	.section	.nv.constant0._ZN7cutlass13device_kernelINS_4gemm6kernel13GemmUniversalIN4cute5tupleIJiiiiEEENS1_10collective13CollectiveMmaINS1_34MainloopSm90TmaGmmaWarpSpecializedILi2ENS5_IJNS4_1CILi1EEENSA_ILi4EEESB_EEENS1_35KernelTmaWarpSpecializedCooperativeEEENS5_IJNSA_ILi128EEESG_NSA_ILi64EEEEEENS_6half_tENS5_IJlSB_lEEESJ_NS5_IJSB_llEEENS4_8TiledMMAINS4_8MMA_AtomIJNS4_4SM904GMMA26MMA_64x128x16_F32F16F16_SSILNSP_5MajorE0ELSR_1ELNSP_7ScaleInE1ELSS_1EEEEEENS4_6LayoutINS5_IJNSA_ILi2EEESB_SB_EEENS5_IJSB_NSA_ILi0EEESY_EEEEENS5_IJNS4_10UnderscoreES11_S11_EEEEENS4_23SM90_TMA_LOAD_MULTICASTENS4_14ComposedLayoutINS4_7SwizzleILi3ELi4ELi3EEENS4_18smem_ptr_flag_bitsILi16EEENSV_INS5_IJNSA_ILi8EEESH_EEENS5_IJSH_SB_EEEEEEEvNS4_8identityENS4_13SM90_TMA_LOADENS15_IS17_S19_NSV_INS5_IJSH_S1A_EEENS5_IJSB_SH_EEEEEEEvS1F_EENS_8epilogue10collective6detail29Sm90TmaWarpSpecializedAdapterINS1N_15DefaultEpilogueISJ_SK_SK_NS1M_6thread17LinearCombinationISJ_Li1EffLNS1R_9ScaleType4KindE0ELNS_15FloatRoundStyleE2ESJ_EENS1_15EpilogueDefaultEEEEEvvEEEEvNT_6ParamsE,"a",@progbits
	.sectionflags	@""
	.align	4
.nv.constant0._ZN7cutlass13device_kernelINS_4gemm6kernel13GemmUniversalIN4cute5tupleIJiiiiEEENS1_10collective13CollectiveMmaINS1_34MainloopSm90TmaGmmaWarpSpecializedILi2ENS5_IJNS4_1CILi1EEENSA_ILi4EEESB_EEENS1_35KernelTmaWarpSpecializedCooperativeEEENS5_IJNSA_ILi128EEESG_NSA_ILi64EEEEEENS_6half_tENS5_IJlSB_lEEESJ_NS5_IJSB_llEEENS4_8TiledMMAINS4_8MMA_AtomIJNS4_4SM904GMMA26MMA_64x128x16_F32F16F16_SSILNSP_5MajorE0ELSR_1ELNSP_7ScaleInE1ELSS_1EEEEEENS4_6LayoutINS5_IJNSA_ILi2EEESB_SB_EEENS5_IJSB_NSA_ILi0EEESY_EEEEENS5_IJNS4_10UnderscoreES11_S11_EEEEENS4_23SM90_TMA_LOAD_MULTICASTENS4_14ComposedLayoutINS4_7SwizzleILi3ELi4ELi3EEENS4_18smem_ptr_flag_bitsILi16EEENSV_INS5_IJNSA_ILi8EEESH_EEENS5_IJSH_SB_EEEEEEEvNS4_8identityENS4_13SM90_TMA_LOADENS15_IS17_S19_NSV_INS5_IJSH_S1A_EEENS5_IJSB_SH_EEEEEEEvS1F_EENS_8epilogue10collective6detail29Sm90TmaWarpSpecializedAdapterINS1N_15DefaultEpilogueISJ_SK_SK_NS1M_6thread17LinearCombinationISJ_Li1EffLNS1R_9ScaleType4KindE0ELNS_15FloatRoundStyleE2ESJ_EENS1_15EpilogueDefaultEEEEEvvEEEEvNT_6ParamsE:
	.zero		1664


//--------------------- SYMBOLS --------------------------

	.type		.nv.reservedSmem.offset0,@object
	.size		.nv.reservedSmem.offset0,0x4
	.type		__assertfail,@function
